def gluon_tcgen05(
    a_ptr,
    b_ptr,
    c_ptr,
    M,
    N,
    K,
    stride_am,
    stride_bk,
    stride_cm,
    BLOCK_M: gl.constexpr,
    BLOCK_N: gl.constexpr,
    BLOCK_K: gl.constexpr,
    DTYPE: gl.constexpr,
    A_LAYOUT: gl.constexpr,
    B_LAYOUT: gl.constexpr,
    C_LAYOUT: gl.constexpr,
    B_SHAPE: gl.constexpr,
    TMEM_LAYOUT: gl.constexpr,
    TMEM_REG: gl.constexpr,
    TRANS_B: gl.constexpr,
    NUM_BUFFERS: gl.constexpr,
):
    a_desc = tma.make_tensor_descriptor(
        a_ptr, [M, K], [stride_am, 1], [BLOCK_M, BLOCK_K], A_LAYOUT
    )
    b_desc = tma.make_tensor_descriptor(
        b_ptr,
        [N, K] if TRANS_B else [K, N],
        [stride_bk, 1],
        B_SHAPE,
        B_LAYOUT,
    )
    c_desc = tma.make_tensor_descriptor(
        c_ptr, [M, N], [stride_cm, 1], [BLOCK_M, BLOCK_N], C_LAYOUT
    )

    a_bufs = gl.allocate_shared_memory(
        DTYPE, [NUM_BUFFERS, BLOCK_M, BLOCK_K], A_LAYOUT
    )
    b_bufs = gl.allocate_shared_memory(DTYPE, [NUM_BUFFERS] + B_SHAPE, B_LAYOUT)

    pid_m = gl.program_id(0)
    pid_n = gl.program_id(1)
    off_m = pid_m * BLOCK_M
    off_n = pid_n * BLOCK_N

    tma_bars = gl.allocate_shared_memory(
        gl.int64, [NUM_BUFFERS, 1], mbarrier.MBarrierLayout()
    )
    mma_bars = gl.allocate_shared_memory(
        gl.int64, [NUM_BUFFERS, 1], mbarrier.MBarrierLayout()
    )
    for i in gl.static_range(NUM_BUFFERS):
        mbarrier.init(tma_bars.index(i), count=1)
        mbarrier.init(mma_bars.index(i), count=1)

    acc_tmem = allocate_tensor_memory(gl.float32, [BLOCK_M, BLOCK_N], TMEM_LAYOUT)
    idx = 0
    phase = 0
    use_acc = False
    for k in range(0, K, BLOCK_K):
        a = a_bufs.index(idx)
        b = b_bufs.index(idx)
        tma_bar = tma_bars.index(idx)
        mma_bar = mma_bars.index(idx)
        mbarrier.expect(
            tma_bar, a_desc.block_type.nbytes + b_desc.block_type.nbytes
        )
        tma.async_copy_global_to_shared(a_desc, [off_m, k], tma_bar, a)
        tma.async_copy_global_to_shared(
            b_desc, [off_n, k] if TRANS_B else [k, off_n], tma_bar, b
        )
        mbarrier.wait(tma_bar, phase=phase)

        if TRANS_B:
            b = b.permute((1, 0))
        tcgen05_mma(a, b, acc_tmem, use_acc=use_acc)
        tcgen05_commit(mma_bar)
        mbarrier.wait(mma_bar, phase=phase)
        use_acc = True

        idx += 1
        if idx == NUM_BUFFERS:
            idx = 0
            phase ^= 1

    for i in gl.static_range(NUM_BUFFERS):
        mbarrier.invalidate(tma_bars.index(i))
        mbarrier.invalidate(mma_bars.index(i))

    acc = acc_tmem.load(TMEM_REG)
    c_smem = gl.allocate_shared_memory(DTYPE, [BLOCK_M, BLOCK_N], C_LAYOUT)
    c_smem.store(acc.to(DTYPE))
    fence_async_shared()
    tma.async_copy_shared_to_global(c_desc, [off_m, off_n], c_smem)
    tma.store_wait(pendings=0)

# config = {"BLOCK_K": 128, "BLOCK_M": 64, "BLOCK_N": 128, "arch": "sm_100", "dtype": "fp16", "num_buffers": 3, "num_warps": 8, "trans_b": 1}
# arch = sm_100


// ===== COMPILED SASS (sm_100a) =====

	.target	sm_100a

	.elftype	@"ET_EXEC"


//--------------------- .note.nv.tkinfo           --------------------------
	.section	.note.nv.tkinfo,"",@"SHT_NOTE"
	.sectionflags	@"SHF_NOTE_NV_TKINFO"
	.tkinfo
        /*0018*/ 	.word	0x00000081
        /*0030*/ 	.string	""
        /*0030*/ 	.string	"ptxas-blackwell"
        /*0030*/ 	.string	"Cuda compilation tools, release 12.9, V12.9.86"
        /*0030*/ 	.string	"Build cuda_12.9.r12.9/compiler.36037853_0"
        /*0030*/ 	.string	"-v  -suppress-debug-info  -lineinfo  -arch sm_100a "



//--------------------- .note.nv.cuver            --------------------------
	.section	.note.nv.cuver,"",@"SHT_NOTE"
	.sectionflags	@"SHF_NOTE_NV_CUVER"
        /*0018*/ 	.short	0x0001
        /*001a*/ 	.short	0x0064
        /*001c*/ 	.short	0x0001
        /*001e*/ 	.short	0x0000
        /*0020*/ 	.short	0x0001
        /*0022*/ 	.short	0x0000


//--------------------- .nv.info                  --------------------------
	.section	.nv.info,"",@"SHT_CUDA_INFO"
	.align	4


	//----- nvinfo : EIATTR_REGCOUNT
	.align		4
        /*0000*/ 	.byte	0x04, 0x2f
        /*0002*/ 	.short	(.L_4 - .L_3)
	.align		4
.L_3:
        /*0004*/ 	.word	index@(gluon_tcgen05)
        /*0008*/ 	.word	0x00000027


	//----- nvinfo : EIATTR_FRAME_SIZE
	.align		4
.L_4:
        /*000c*/ 	.byte	0x04, 0x11
        /*000e*/ 	.short	(.L_6 - .L_5)
	.align		4
.L_5:
        /*0010*/ 	.word	index@($__internal_2_$__cuda_sm10x_tcgen05_guardrail_trap_unallocated_columns_being_dealloced)
        /*0014*/ 	.word	0x00000000


	//----- nvinfo : EIATTR_FRAME_SIZE
	.align		4
.L_6:
        /*0018*/ 	.byte	0x04, 0x11
        /*001a*/ 	.short	(.L_8 - .L_7)
	.align		4
.L_7:
        /*001c*/ 	.word	index@($__internal_1_$__cuda_sm10x_tcgen05_guardrail_trap_phase_invalid_during_alloc)
        /*0020*/ 	.word	0x00000000


	//----- nvinfo : EIATTR_FRAME_SIZE
	.align		4
.L_8:
        /*0024*/ 	.byte	0x04, 0x11
        /*0026*/ 	.short	(.L_10 - .L_9)
	.align		4
.L_9:
        /*0028*/ 	.word	index@($__internal_0_$__cuda_sm10x_tcgen05_guardrail_trap_col_being_dealloced_not_returned_by_alloc)
        /*002c*/ 	.word	0x00000000


	//----- nvinfo : EIATTR_FRAME_SIZE
	.align		4
.L_10:
        /*0030*/ 	.byte	0x04, 0x11
        /*0032*/ 	.short	(.L_12 - .L_11)
	.align		4
.L_11:
        /*0034*/ 	.word	index@(gluon_tcgen05)
        /*0038*/ 	.word	0x00000000


	//----- nvinfo : EIATTR_MIN_STACK_SIZE
	.align		4
.L_12:
        /*003c*/ 	.byte	0x04, 0x12
        /*003e*/ 	.short	(.L_14 - .L_13)
	.align		4
.L_13:
        /*0040*/ 	.word	index@(gluon_tcgen05)
        /*0044*/ 	.word	0x00000000
.L_14:


//--------------------- .nv.info.gluon_tcgen05    --------------------------
	.section	.nv.info.gluon_tcgen05,"",@"SHT_CUDA_INFO"
	.sectionflags	@""
	.align	4


	//----- nvinfo : EIATTR_CUDA_API_VERSION
	.align		4
        /*0000*/ 	.byte	0x04, 0x37
        /*0002*/ 	.short	(.L_16 - .L_15)
.L_15:
        /*0004*/ 	.word	0x00000081


	//----- nvinfo : EIATTR_KPARAM_INFO
	.align		4
.L_16:
        /*0008*/ 	.byte	0x04, 0x17
        /*000a*/ 	.short	(.L_18 - .L_17)
.L_17:
        /*000c*/ 	.word	0x00000000
        /*0010*/ 	.short	0x000a
        /*0012*/ 	.short	0x0048
        /*0014*/ 	.byte	0x00, 0xf4, 0x21, 0x00


	//----- nvinfo : EIATTR_KPARAM_INFO
	.align		4
.L_18:
        /*0018*/ 	.byte	0x04, 0x17
        /*001a*/ 	.short	(.L_20 - .L_19)
.L_19:
        /*001c*/ 	.word	0x00000000
        /*0020*/ 	.short	0x0009
        /*0022*/ 	.short	0x0040
        /*0024*/ 	.byte	0x00, 0xf4, 0x21, 0x00


	//----- nvinfo : EIATTR_KPARAM_INFO
	.align		4
.L_20:
        /*0028*/ 	.byte	0x04, 0x17
        /*002a*/ 	.short	(.L_22 - .L_21)
.L_21:
        /*002c*/ 	.word	0x00000000
        /*0030*/ 	.short	0x0008
        /*0032*/ 	.short	0x0038
        /*0034*/ 	.byte	0x00, 0xf0, 0x21, 0x00


	//----- nvinfo : EIATTR_KPARAM_INFO
	.align		4
.L_22:
        /*0038*/ 	.byte	0x04, 0x17
        /*003a*/ 	.short	(.L_24 - .L_23)
.L_23:
        /*003c*/ 	.word	0x00000000
        /*0040*/ 	.short	0x0007
        /*0042*/ 	.short	0x0030
        /*0044*/ 	.byte	0x00, 0xf0, 0x21, 0x00


	//----- nvinfo : EIATTR_KPARAM_INFO
	.align		4
.L_24:
        /*0048*/ 	.byte	0x04, 0x17
        /*004a*/ 	.short	(.L_26 - .L_25)
.L_25:
        /*004c*/ 	.word	0x00000000
        /*0050*/ 	.short	0x0006
        /*0052*/ 	.short	0x0028
        /*0054*/ 	.byte	0x00, 0xf0, 0x21, 0x00


	//----- nvinfo : EIATTR_KPARAM_INFO
	.align		4
.L_26:
        /*0058*/ 	.byte	0x04, 0x17
        /*005a*/ 	.short	(.L_28 - .L_27)
.L_27:
        /*005c*/ 	.word	0x00000000
        /*0060*/ 	.short	0x0005
        /*0062*/ 	.short	0x0020
        /*0064*/ 	.byte	0x00, 0xf0, 0x11, 0x00


	//----- nvinfo : EIATTR_KPARAM_INFO
	.align		4
.L_28:
        /*0068*/ 	.byte	0x04, 0x17
        /*006a*/ 	.short	(.L_30 - .L_29)
.L_29:
        /*006c*/ 	.word	0x00000000
        /*0070*/ 	.short	0x0004
        /*0072*/ 	.short	0x001c
        /*0074*/ 	.byte	0x00, 0xf0, 0x11, 0x00


	//----- nvinfo : EIATTR_KPARAM_INFO
	.align		4
.L_30:
        /*0078*/ 	.byte	0x04, 0x17
        /*007a*/ 	.short	(.L_32 - .L_31)
.L_31:
        /*007c*/ 	.word	0x00000000
        /*0080*/ 	.short	0x0003
        /*0082*/ 	.short	0x0018
        /*0084*/ 	.byte	0x00, 0xf0, 0x11, 0x00


	//----- nvinfo : EIATTR_KPARAM_INFO
	.align		4
.L_32:
        /*0088*/ 	.byte	0x04, 0x17
        /*008a*/ 	.short	(.L_34 - .L_33)
.L_33:
        /*008c*/ 	.word	0x00000000
        /*0090*/ 	.short	0x0002
        /*0092*/ 	.short	0x0010
        /*0094*/ 	.byte	0x00, 0xf4, 0x21, 0x00


	//----- nvinfo : EIATTR_KPARAM_INFO
	.align		4
.L_34:
        /*0098*/ 	.byte	0x04, 0x17
        /*009a*/ 	.short	(.L_36 - .L_35)
.L_35:
        /*009c*/ 	.word	0x00000000
        /*00a0*/ 	.short	0x0001
        /*00a2*/ 	.short	0x0008
        /*00a4*/ 	.byte	0x00, 0xf4, 0x21, 0x00


	//----- nvinfo : EIATTR_KPARAM_INFO
	.align		4
.L_36:
        /*00a8*/ 	.byte	0x04, 0x17
        /*00aa*/ 	.short	(.L_38 - .L_37)
.L_37:
        /*00ac*/ 	.word	0x00000000
        /*00b0*/ 	.short	0x0000
        /*00b2*/ 	.short	0x0000
        /*00b4*/ 	.byte	0x00, 0xf4, 0x21, 0x00


	//----- nvinfo : EIATTR_AT_ENTRY_FRAGMENTS
	.align		4
.L_38:
        /*00b8*/ 	.byte	0x04, 0x4f
        /*00ba*/ 	.short	(.L_40 - .L_39)


	//   ....[0]....
.L_39:
        /*00bc*/ 	.word	0x00000004


	//----- nvinfo : EIATTR_RESERVED_SMEM_USED
	.align		4
.L_40:
        /*00c0*/ 	.byte	0x01, 0x41
	.zero		2


	//----- nvinfo : EIATTR_SPARSE_MMA_MASK
	.align		4
        /*00c4*/ 	.byte	0x03, 0x50
        /*00c6*/ 	.short	0x0000


	//----- nvinfo : EIATTR_TCGEN05_1CTA_USED
	.align		4
        /*00c8*/ 	.byte	0x01, 0x51
	.zero		2


	//----- nvinfo : EIATTR_MAXREG_COUNT
	.align		4
        /*00cc*/ 	.byte	0x03, 0x1b
        /*00ce*/ 	.short	0x00ff


	//----- nvinfo : EIATTR_NUM_BARRIERS
	.align		4
        /*00d0*/ 	.byte	0x02, 0x4c
        /*00d2*/ 	.byte	0x01
	.zero		1


	//----- nvinfo : EIATTR_INT_WARP_WIDE_INSTR_OFFSETS
	.align		4
        /*00d4*/ 	.byte	0x04, 0x31
        /*00d6*/ 	.short	(.L_42 - .L_41)


	//   ....[0]....
.L_41:
        /*00d8*/ 	.word	0x00001750


	//   ....[1]....
        /*00dc*/ 	.word	0x00001770


	//   ....[2]....
        /*00e0*/ 	.word	0x000017f0


	//   ....[3]....
        /*00e4*/ 	.word	0x00001b00


	//   ....[4]....
        /*00e8*/ 	.word	0x00001b10


	//   ....[5]....
        /*00ec*/ 	.word	0x00001b60


	//   ....[6]....
        /*00f0*/ 	.word	0x00001b70


	//   ....[7]....
        /*00f4*/ 	.word	0x00001f90


	//   ....[8]....
        /*00f8*/ 	.word	0x00001fa0


	//   ....[9]....
        /*00fc*/ 	.word	0x00002120


	//   ....[10]....
        /*0100*/ 	.word	0x00002170


	//   ....[11]....
        /*0104*/ 	.word	0x000021a0


	//   ....[12]....
        /*0108*/ 	.word	0x000021d0


	//   ....[13]....
        /*010c*/ 	.word	0x00002690


	//   ....[14]....
        /*0110*/ 	.word	0x000026a0


	//   ....[15]....
        /*0114*/ 	.word	0x00002a20


	//   ....[16]....
        /*0118*/ 	.word	0x00002a30


	//   ....[17]....
        /*011c*/ 	.word	0x00002da0


	//   ....[18]....
        /*0120*/ 	.word	0x00002df0


	//----- nvinfo : EIATTR_COOP_GROUP_MASK_REGIDS
	.align		4
.L_42:
        /*0124*/ 	.byte	0x04, 0x29
        /*0126*/ 	.short	(.L_44 - .L_43)


	//   ....[0]....
.L_43:
        /*0128*/ 	.word	0xffffffff


	//   ....[1]....
        /*012c*/ 	.word	0xffffffff


	//   ....[2]....
        /*0130*/ 	.word	0xffffffff


	//   ....[3]....
        /*0134*/ 	.word	0xffffffff


	//   ....[4]....
        /*0138*/ 	.word	0xffffffff


	//   ....[5]....
        /*013c*/ 	.word	0xffffffff


	//   ....[6]....
        /*0140*/ 	.word	0xffffffff


	//   ....[7]....
        /*0144*/ 	.word	0xffffffff


	//   ....[8]....
        /*0148*/ 	.word	0xffffffff


	//   ....[9]....
        /*014c*/ 	.word	0xffffffff


	//----- nvinfo : EIATTR_COOP_GROUP_INSTR_OFFSETS
	.align		4
.L_44:
        /*0150*/ 	.byte	0x04, 0x28
        /*0152*/ 	.short	(.L_46 - .L_45)


	//   ....[0]....
.L_45:
        /*0154*/ 	.word	0x00000050


	//   ....[1]....
        /*0158*/ 	.word	0x00000310


	//   ....[2]....
        /*015c*/ 	.word	0x00000500


	//   ....[3]....
        /*0160*/ 	.word	0x000009a0


	//   ....[4]....
        /*0164*/ 	.word	0x00000ae0


	//   ....[5]....
        /*0168*/ 	.word	0x00000fe0


	//   ....[6]....
        /*016c*/ 	.word	0x00001120


	//   ....[7]....
        /*0170*/ 	.word	0x00001610


	//   ....[8]....
        /*0174*/ 	.word	0x00002c30


	//   ....[9]....
        /*0178*/ 	.word	0x00002ea0


	//----- nvinfo : EIATTR_VRC_CTA_INIT_COUNT
	.align		4
.L_46:
        /*017c*/ 	.byte	0x02, 0x4a
        /*017e*/ 	.byte	0x80
	.zero		1


	//----- nvinfo : EIATTR_MBARRIER_INSTR_OFFSETS
	.align		4
        /*0180*/ 	.byte	0x04, 0x39
        /*0182*/ 	.short	(.L_48 - .L_47)


	//   ....[0]....
.L_47:
        /*0184*/ 	.word	0x00001810
        /*0188*/ 	.word	0x000000ff
        /*018c*/ 	.word	0x00024000
        /*0190*/ 	.short	0x0100
        /*0192*/ 	.byte	0x0b
	.zero		1


	//   ....[1]....
        /*0194*/ 	.word	0x00001820
        /*0198*/ 	.word	0x000000ff
        /*019c*/ 	.word	0x00024020
        /*01a0*/ 	.short	0x0100
        /*01a2*/ 	.byte	0x0b
	.zero		1


	//   ....[2]....
        /*01a4*/ 	.word	0x000018d0
        /*01a8*/ 	.word	0x000000ff
        /*01ac*/ 	.word	0x00024008
        /*01b0*/ 	.short	0x0100
        /*01b2*/ 	.byte	0x0b
	.zero		1


	//   ....[3]....
        /*01b4*/ 	.word	0x000018e0
        /*01b8*/ 	.word	0x000000ff
        /*01bc*/ 	.word	0x00024028
        /*01c0*/ 	.short	0x0100
        /*01c2*/ 	.byte	0x0b
	.zero		1


	//   ....[4]....
        /*01c4*/ 	.word	0x000019f0
        /*01c8*/ 	.word	0x000000ff
        /*01cc*/ 	.word	0x00024010
        /*01d0*/ 	.short	0x0100
        /*01d2*/ 	.byte	0x0b
	.zero		1


	//   ....[5]....
        /*01d4*/ 	.word	0x00001a00
        /*01d8*/ 	.word	0x000000ff
        /*01dc*/ 	.word	0x00024030
        /*01e0*/ 	.short	0x0100
        /*01e2*/ 	.byte	0x0b
	.zero		1


	//   ....[6]....
        /*01e4*/ 	.word	0x00001c00
        /*01e8*/ 	.word	0x000000ff
        /*01ec*/ 	.word	0x00024000
        /*01f0*/ 	.short	0x010a
        /*01f2*/ 	.byte	0x0b
	.zero		1


	//   ....[7]....
        /*01f4*/ 	.word	0x00001ff0
        /*01f8*/ 	.word	0x000000ff
        /*01fc*/ 	.word	0x00024020
        /*0200*/ 	.short	0x010a
        /*0202*/ 	.byte	0x0b
	.zero		1


	//   ....[8]....
        /*0204*/ 	.word	0x00002250
        /*0208*/ 	.word	0x000000ff
        /*020c*/ 	.word	0x00024000
        /*0210*/ 	.short	0x010a
        /*0212*/ 	.byte	0x2a
	.zero		1


	//   ....[9]....
        /*0214*/ 	.word	0x000026e0
        /*0218*/ 	.word	0x000000ff
        /*021c*/ 	.word	0x00024020
        /*0220*/ 	.short	0x010a
        /*0222*/ 	.byte	0x2a
	.zero		1


	//   ....[10]....
        /*0224*/ 	.word	0x000027c0
        /*0228*/ 	.word	0x000000ff
        /*022c*/ 	.word	0x00024000
        /*0230*/ 	.short	0x0108
        /*0232*/ 	.byte	0x0b
	.zero		1


	//   ....[11]....
        /*0234*/ 	.word	0x000027d0
        /*0238*/ 	.word	0x000000ff
        /*023c*/ 	.word	0x00024020
        /*0240*/ 	.short	0x0108
        /*0242*/ 	.byte	0x0b
	.zero		1


	//   ....[12]....
        /*0244*/ 	.word	0x00002820
        /*0248*/ 	.word	0x000000ff
        /*024c*/ 	.word	0x00024008
        /*0250*/ 	.short	0x0108
        /*0252*/ 	.byte	0x0b
	.zero		1


	//   ....[13]....
        /*0254*/ 	.word	0x00002830
        /*0258*/ 	.word	0x000000ff
        /*025c*/ 	.word	0x00024028
        /*0260*/ 	.short	0x0108
        /*0262*/ 	.byte	0x0b
	.zero		1


	//   ....[14]....
        /*0264*/ 	.word	0x00002880
        /*0268*/ 	.word	0x000000ff
        /*026c*/ 	.word	0x00024010
        /*0270*/ 	.short	0x0108
        /*0272*/ 	.byte	0x0b
	.zero		1


	//   ....[15]....
        /*0274*/ 	.word	0x00002890
        /*0278*/ 	.word	0x000000ff
        /*027c*/ 	.word	0x00024030
        /*0280*/ 	.short	0x0108
        /*0282*/ 	.byte	0x0b
	.zero		1


	//   ....[16]....
        /*0284*/ 	.word	0x00002ec0
        /*0288*/ 	.word	0x000000ff
        /*028c*/ 	.word	0x00024000
        /*0290*/ 	.short	0x010a
        /*0292*/ 	.byte	0x0b
	.zero		1


	//   ....[17]....
        /*0294*/ 	.word	0x00002ef0
        /*0298*/ 	.word	0x000000ff
        /*029c*/ 	.word	0x00024020
        /*02a0*/ 	.short	0x010a
        /*02a2*/ 	.byte	0x0b
	.zero		1


	//   ....[18]....
        /*02a4*/ 	.word	0x00002f20
        /*02a8*/ 	.word	0x000000ff
        /*02ac*/ 	.word	0x00024000
        /*02b0*/ 	.short	0x010a
        /*02b2*/ 	.byte	0x2a
	.zero		1


	//   ....[19]....
        /*02b4*/ 	.word	0x00002f50
        /*02b8*/ 	.word	0x000000ff
        /*02bc*/ 	.word	0x00024020
        /*02c0*/ 	.short	0x010a
        /*02c2*/ 	.byte	0x2a
	.zero		1


	//----- nvinfo : EIATTR_NUM_MBARRIERS
	.align		4
.L_48:
        /*02c4*/ 	.byte	0x03, 0x38
        /*02c6*/ 	.short	0x0006


	//----- nvinfo : EIATTR_EXIT_INSTR_OFFSETS
	.align		4
        /*02c8*/ 	.byte	0x04, 0x1c
        /*02ca*/ 	.short	(.L_50 - .L_49)


	//   ....[0]....
.L_49:
        /*02cc*/ 	.word	0x00002eb0


	//----- nvinfo : EIATTR_REQNTID
	.align		4
.L_50:
        /*02d0*/ 	.byte	0x04, 0x10
        /*02d2*/ 	.short	(.L_52 - .L_51)
.L_51:
        /*02d4*/ 	.word	0x00000100
        /*02d8*/ 	.word	0x00000001
        /*02dc*/ 	.word	0x00000001


	//----- nvinfo : EIATTR_CRS_STACK_SIZE
	.align		4
.L_52:
        /*02e0*/ 	.byte	0x04, 0x1e
        /*02e2*/ 	.short	(.L_54 - .L_53)
.L_53:
        /*02e4*/ 	.word	0x00000000


	//----- nvinfo : EIATTR_CBANK_PARAM_SIZE
	.align		4
.L_54:
        /*02e8*/ 	.byte	0x03, 0x19
        /*02ea*/ 	.short	0x0050


	//----- nvinfo : EIATTR_PARAM_CBANK
	.align		4
        /*02ec*/ 	.byte	0x04, 0x0a
        /*02ee*/ 	.short	(.L_56 - .L_55)
	.align		4
.L_55:
        /*02f0*/ 	.word	index@(.nv.constant0.gluon_tcgen05)
        /*02f4*/ 	.short	0x0380
        /*02f6*/ 	.short	0x0050


	//----- nvinfo : EIATTR_SW_WAR
	.align		4
.L_56:
        /*02f8*/ 	.byte	0x04, 0x36
        /*02fa*/ 	.short	(.L_58 - .L_57)
.L_57:
        /*02fc*/ 	.word	0x00000008
.L_58:


//--------------------- .nv.compat                --------------------------
	.section	.nv.compat,"",@"SHT_CUDA_COMPAT_INFO"
	.align	4
        /*0000*/ 	.byte	0x02, 0x02, 0x02, 0x00, 0x02, 0x05, 0x05, 0x00, 0x02, 0x03, 0x03, 0x00, 0x02, 0x06, 0x01, 0x00


//--------------------- .nv.callgraph             --------------------------
	.section	.nv.callgraph,"",@"SHT_CUDA_CALLGRAPH"
	.align	4
	.sectionentsize	8
	.align		4
        /*0000*/ 	.word	0x00000000
	.align		4
        /*0004*/ 	.word	0xffffffff
	.align		4
        /*0008*/ 	.word	0x00000000
	.align		4
        /*000c*/ 	.word	0xfffffffe
	.align		4
        /*0010*/ 	.word	0x00000000
	.align		4
        /*0014*/ 	.word	0xfffffffd
	.align		4
        /*0018*/ 	.word	0x00000000
	.align		4
        /*001c*/ 	.word	0xfffffffc


//--------------------- .text.gluon_tcgen05       --------------------------
	.section	.text.gluon_tcgen05,"ax",@progbits
	.align	128
        .global         gluon_tcgen05
        .type           gluon_tcgen05,@function
        .size           gluon_tcgen05,(.L_x_81 - gluon_tcgen05)
        .other          gluon_tcgen05,@"STO_CUDA_ENTRY STV_DEFAULT"
gluon_tcgen05:
.text.gluon_tcgen05:
[----:B------:R-:W1:Y:S01]  /*0000*/  LDC R1, c[0x0][0x37c] ;  /* 0x0000df00ff017b82 */ /* 0x000e620000000800 */
[----:B------:R-:W2:Y:S02]  /*0010*/  S2R R0, SR_TID.X ;  /* 0x0000000000007919 */ /* 0x000ea40000002100 */
[----:B--2---:R-:W-:-:S13]  /*0020*/  ISETP.GE.U32.AND P2, PT, R0, 0x20, PT ;  /* 0x000000200000780c */ /* 0x004fda0003f46070 */
[----:B------:R-:W-:Y:S05]  /*0030*/  @P2 BRA `(.L_x_0) ;  /* 0x0000000000b82947 */ /* 0x000fea0003800000 */
[----:B------:R-:W2:Y:S01]  /*0040*/  S2UR UR6, SR_CgaCtaId ;  /* 0x00000000000679c3 */ /* 0x000ea20000008800 */
[----:B------:R-:W-:Y:S01]  /*0050*/  NOP ;  /* 0x0000000000007918 */ /* 0x000fe20000000000 */
[----:B------:R-:W-:Y:S02]  /*0060*/  UMOV UR4, 0x40 ;  /* 0x0000004000047882 */ /* 0x000fe40000000000 */
[----:B--2---:R-:W-:-:S09]  /*0070*/  ULEA UR4, UR6, UR4, 0x18 ;  /* 0x0000000406047291 */ /* 0x004fd2000f8ec0ff */
[----:B------:R-:W2:Y:S01]  /*0080*/  LDS.U8 R2, [UR4] ;  /* 0x00000004ff027984 */ /* 0x000ea20008000000 */
[----:B------:R-:W-:Y:S02]  /*0090*/  UMOV UR4, 0x400 ;  /* 0x0000040000047882 */ /* 0x000fe40000000000 */
[----:B------:R-:W-:Y:S01]  /*00a0*/  ULEA UR4, UR6, UR4, 0x18 ;  /* 0x0000000406047291 */ /* 0x000fe2000f8ec0ff */
[----:B--2---:R-:W-:-:S13]  /*00b0*/  ISETP.NE.AND P0, PT, R2, RZ, PT ;  /* 0x000000ff0200720c */ /* 0x004fda0003f05270 */
[----:B------:R-:W-:Y:S05]  /*00c0*/  @P0 BRA `(.L_x_1) ;  /* 0x00000000007c0947 */ /* 0x000fea0003800000 */
[----:B------:R-:W-:-:S13]  /*00d0*/  ELECT P0, URZ, PT ;  /* 0x0000000000ff782f */ /* 0x000fda0003800000 */
[----:B------:R-:W-:Y:S05]  /*00e0*/  @!P0 BRA `(.L_x_2) ;  /* 0x0000000000848947 */ /* 0x000fea0003800000 */
[----:B------:R-:W-:Y:S01]  /*00f0*/  UMOV UR5, 0x4 ;  /* 0x0000000400057882 */ /* 0x000fe20000000000 */
[----:B------:R-:W-:Y:S02]  /*0100*/  IMAD.MOV.U32 R5, RZ, RZ, 0x1 ;  /* 0x00000001ff057424 */ /* 0x000fe400078e00ff */
[----:B------:R-:W-:Y:S02]  /*0110*/  IMAD.MOV.U32 R3, RZ, RZ, 0xf ;  /* 0x0000000fff037424 */ /* 0x000fe400078e00ff */
[----:B------:R-:W-:Y:S04]  /*0120*/  DEPBAR.LE SB2, 0x36 ;  /* 0x0000ad800000791a */ /* 0x000fe80000000000 */
[----:B------:R-:W2:Y:S02]  /*0130*/  UTCATOMSWS.FIND_AND_SET.ALIGN UP0, UR5, UR5 ;  /* 0x00000005000575e3 */ /* 0x000ea40008000800 */
[----:B--2---:R-:W-:-:S04]  /*0140*/  PLOP3.LUT P0, PT, PT, PT, UP0, 0x80, 0x8 ;  /* 0x000000000008781c */ /* 0x004fc80003f0f008 */
[----:B------:R-:W-:-:S04]  /*0150*/  SEL R2, RZ, 0xffffffff, !P0 ;  /* 0xffffffffff027807 */ /* 0x000fc80004000000 */
[----:B------:R-:W-:Y:S01]  /*0160*/  ISETP.NE.AND P0, PT, R2, RZ, PT ;  /* 0x000000ff0200720c */ /* 0x000fe20003f05270 */
[----:B------:R-:W-:-:S12]  /*0170*/  IMAD.U32 R2, RZ, RZ, UR5 ;  /* 0x00000005ff027e24 */ /* 0x000fd8000f8e00ff */
[----:B------:R-:W-:Y:S05]  /*0180*/  @P0 BRA `(.L_x_3) ;  /* 0x0000000000240947 */ /* 0x000fea0003800000 */
.L_x_4:
[----:B------:R-:W-:Y:S05]  /*0190*/  NANOSLEEP 0x64 ;  /* 0x000000640000795d */ /* 0x000fea0003800000 */
[----:B------:R-:W-:-:S05]  /*01a0*/  UMOV UR5, 0x4 ;  /* 0x0000000400057882 */ /* 0x000fca0000000000 */
[----:B------:R-:W-:Y:S04]  /*01b0*/  DEPBAR.LE SB2, 0x36 ;  /* 0x0000ad800000791a */ /* 0x000fe80000000000 */
[----:B------:R-:W2:Y:S02]  /*01c0*/  UTCATOMSWS.FIND_AND_SET.ALIGN UP0, UR5, UR5 ;  /* 0x00000005000575e3 */ /* 0x000ea40008000800 */
[----:B--2---:R-:W-:-:S04]  /*01d0*/  PLOP3.LUT P0, PT, PT, PT, UP0, 0x80, 0x8 ;  /* 0x000000000008781c */ /* 0x004fc80003f0f008 */
[----:B------:R-:W-:-:S04]  /*01e0*/  SEL R2, RZ, 0xffffffff, !P0 ;  /* 0xffffffffff027807 */ /* 0x000fc80004000000 */
[----:B------:R-:W-:Y:S01]  /*01f0*/  ISETP.NE.AND P0, PT, R2, RZ, PT ;  /* 0x000000ff0200720c */ /* 0x000fe20003f05270 */
[----:B------:R-:W-:-:S12]  /*0200*/  IMAD.U32 R2, RZ, RZ, UR5 ;  /* 0x00000005ff027e24 */ /* 0x000fd8000f8e00ff */
[----:B------:R-:W-:Y:S05]  /*0210*/  @!P0 BRA `(.L_x_4) ;  /* 0xfffffffc00dc8947 */ /* 0x000fea000383ffff */
.L_x_3:
[C---:B------:R-:W-:Y:S01]  /*0220*/  VIADD R4, R2.reuse, 0x10 ;  /* 0x0000001002047836 */ /* 0x040fe20000000000 */
[----:B------:R-:W-:Y:S01]  /*0230*/  UMOV UR5, 0x50 ;  /* 0x0000005000057882 */ /* 0x000fe20000000000 */
[----:B------:R-:W-:Y:S01]  /*0240*/  SHF.L.U32 R3, R3, R2, RZ ;  /* 0x0000000203037219 */ /* 0x000fe200000006ff */
[----:B------:R-:W-:Y:S01]  /*0250*/  ULEA UR5, UR6, UR5, 0x18 ;  /* 0x0000000506057291 */ /* 0x000fe2000f8ec0ff */
[----:B------:R-:W-:Y:S01]  /*0260*/  IMAD.SHL.U32 R2, R2, 0x20, RZ ;  /* 0x0000002002027824 */ /* 0x000fe200078e00ff */
[----:B------:R-:W-:-:S04]  /*0270*/  SHF.L.U32 R4, R5, R4, RZ ;  /* 0x0000000405047219 */ /* 0x000fc800000006ff */
[----:B------:R-:W-:-:S05]  /*0280*/  LOP3.LUT R3, R4, R3, RZ, 0xfc, !PT ;  /* 0x0000000304037212 */ /* 0x000fca00078efcff */
[----:B------:R2:W-:Y:S04]  /*0290*/  ATOMS.OR RZ, [UR5], R3 ;  /* 0x00000003ffff798c */ /* 0x0005e8000b000005 */
[----:B------:R2:W-:Y:S01]  /*02a0*/  STS [UR4], R2 ;  /* 0x00000002ff007988 */ /* 0x0005e20008000804 */
[----:B------:R-:W-:Y:S05]  /*02b0*/  BRA `(.L_x_2) ;  /* 0x0000000000107947 */ /* 0x000fea0003800000 */
.L_x_1:
[----:B------:R-:W-:Y:S01]  /*02c0*/  IMAD.MOV.U32 R3, RZ, RZ, -0x1 ;  /* 0xffffffffff037424 */ /* 0x000fe200078e00ff */
[----:B------:R-:W-:-:S04]  /*02d0*/  MOV R2, 0x300 ;  /* 0x0000030000027802 */ /* 0x000fc80000000f00 */
[----:B------:R2:W-:Y:S03]  /*02e0*/  STS [UR4], R3 ;  /* 0x00000003ff007988 */ /* 0x0005e60008000804 */
[----:B-12---:R-:W-:Y:S05]  /*02f0*/  CALL.REL.NOINC `($__internal_1_$__cuda_sm10x_tcgen05_guardrail_trap_phase_invalid_during_alloc) ;  /* 0x0000002c002c7944 */ /* 0x006fea0003c00000 */
.L_x_2:
[----:B------:R-:W-:Y:S05]  /*0300*/  WARPSYNC.ALL ;  /* 0x0000000000007948 */ /* 0x000fea0003800000 */
[----:B------:R-:W-:Y:S01]  /*0310*/  NOP ;  /* 0x0000000000007918 */ /* 0x000fe20000000000 */
.L_x_0:
[----:B------:R-:W3:Y:S08]  /*0320*/  S2UR UR4, SR_CgaCtaId ;  /* 0x00000000000479c3 */ /* 0x000ef00000008800 */
[----:B------:R-:W-:Y:S01]  /*0330*/  BAR.SYNC.DEFER_BLOCKING 0x0 ;  /* 0x0000000000007b1d */ /* 0x000fe20000010000 */
[----:B------:R-:W-:-:S05]  /*0340*/  LOP3.LUT R36, R0, 0xff, RZ, 0xc0, !PT ;  /* 0x000000ff00247812 */ /* 0x000fca00078ec0ff */
[----:B------:R-:W-:Y:S02]  /*0350*/  UMOV UR11, 0x400 ;  /* 0x00000400000b7882 */ /* 0x000fe40000000000 */
[----:B--2---:R-:W2:Y:S08]  /*0360*/  LDC R3, c[0x0][0x398] ;  /* 0x0000e600ff037b82 */ /* 0x004eb00000000800 */
[----:B------:R-:W4:Y:S01]  /*0370*/  LDC R6, c[0x0][0x3a0] ;  /* 0x0000e800ff067b82 */ /* 0x000f220000000800 */
[----:B---3--:R-:W-:-:S07]  /*0380*/  ULEA UR11, UR4, UR11, 0x18 ;  /* 0x0000000b040b7291 */ /* 0x008fce000f8ec0ff */
[----:B------:R-:W3:Y:S02]  /*0390*/  S2UR UR7, SR_CTAID.Y ;  /* 0x00000000000779c3 */ /* 0x000ee40000002600 */
[----:B------:R-:W5:Y:S06]  /*03a0*/  LDS R4, [UR11] ;  /* 0x0000000bff047984 */ /* 0x000f6c0008000800 */
[----:B------:R-:W-:Y:S06]  /*03b0*/  BAR.SYNC.DEFER_BLOCKING 0x0 ;  /* 0x0000000000007b1d */ /* 0x000fec0000010000 */
[----:B------:R-:W-:Y:S05]  /*03c0*/  @P2 BRA `(.L_x_5) ;  /* 0x0000000000182947 */ /* 0x000fea0003800000 */
[----:B------:R-:W-:Y:S01]  /*03d0*/  ELECT P0, URZ, PT ;  /* 0x0000000000ff782f */ /* 0x000fe20003800000 */
[----:B------:R-:W-:Y:S01]  /*03e0*/  IMAD.MOV.U32 R2, RZ, RZ, 0x1 ;  /* 0x00000001ff027424 */ /* 0x000fe200078e00ff */
[----:B------:R-:W-:Y:S01]  /*03f0*/  UMOV UR5, 0x40 ;  /* 0x0000004000057882 */ /* 0x000fe20000000000 */
[----:B------:R-:W-:Y:S01]  /*0400*/  UVIRTCOUNT.DEALLOC.SMPOOL 0x80 ;  /* 0x000000800000784c */ /* 0x000fe20000000000 */
[----:B------:R-:W-:-:S09]  /*0410*/  ULEA UR5, UR4, UR5, 0x18 ;  /* 0x0000000504057291 */ /* 0x000fd2000f8ec0ff */
[----:B------:R5:W-:Y:S03]  /*0420*/  @P0 STS.U8 [UR5], R2 ;  /* 0x00000002ff000988 */ /* 0x000be60008000005 */
.L_x_5:
[----:B------:R-:W5:Y:S01]  /*0430*/  S2UR UR4, SR_CTAID.Z ;  /* 0x00000000000479c3 */ /* 0x000f620000002700 */
[----:B------:R-:W4:Y:S01]  /*0440*/  LDCU UR5, c[0x0][0x370] ;  /* 0x00006e00ff0577ac */ /* 0x000f220008000800 */
[C---:B------:R-:W-:Y:S01]  /*0450*/  ISETP.GE.U32.AND P0, PT, R36.reuse, 0x20, PT ;  /* 0x000000202400780c */ /* 0x040fe20003f06070 */
[----:B--2--5:R-:W-:Y:S01]  /*0460*/  VIADD R2, R3, 0xffffffff ;  /* 0xffffffff03027836 */ /* 0x024fe20000000000 */
[C---:B------:R-:W-:Y:S01]  /*0470*/  ISETP.NE.U32.AND P3, PT, R36.reuse, RZ, PT ;  /* 0x000000ff2400720c */ /* 0x040fe20003f65070 */
[----:B------:R-:W2:Y:S01]  /*0480*/  LDCU UR6, c[0x0][0x374] ;  /* 0x00006e80ff0677ac */ /* 0x000ea20008000800 */
[----:B------:R-:W-:Y:S01]  /*0490*/  LEA R12, R36, UR11, 0x2 ;  /* 0x0000000b240c7c11 */ /* 0x000fe2000f8e10ff */
[----:B----4-:R-:W-:Y:S01]  /*04a0*/  VIADD R9, R6, 0xffffffff ;  /* 0xffffffff06097836 */ /* 0x010fe20000000000 */
[----:B------:R-:W4:Y:S01]  /*04b0*/  S2UR UR15, SR_CTAID.X ;  /* 0x00000000000f79c3 */ /* 0x000f220000002500 */
[----:B------:R-:W5:Y:S01]  /*04c0*/  LDCU.64 UR12, c[0x0][0x3c0] ;  /* 0x00007800ff0c77ac */ /* 0x000f620008000a00 */
[----:B------:R-:W-:Y:S01]  /*04d0*/  R2UR UR10, R4 ;  /* 0x00000000040a72ca */ /* 0x000fe200000e0000 */
[----:B------:R-:W-:Y:S04]  /*04e0*/  BSSY.RECONVERGENT B0, `(.L_x_6) ;  /* 0x0000011000007945 */ /* 0x000fe80003800200 */
[----:B------:R3:W-:Y:S01]  /*04f0*/  @!P0 STS [R12], RZ ;  /* 0x000000ff0c008388 */ /* 0x0007e20000000800 */
[----:B------:R-:W-:-:S03]  /*0500*/  NOP ;  /* 0x0000000000007918 */ /* 0x000fc60000000000 */
[----:B------:R3:W-:Y:S02]  /*0510*/  @!P3 STS [UR11+0x24], R2 ;  /* 0x00002402ff00b988 */ /* 0x0007e4000800080b */
[----:B--23--:R-:W-:Y:S02]  /*0520*/  UIMAD UR4, UR4, UR6, UR7 ;  /* 0x00000006040472a4 */ /* 0x00cfe4000f8e0207 */
[----:B------:R2:W-:Y:S02]  /*0530*/  @!P3 STS [UR11+0x20], R9 ;  /* 0x00002009ff00b988 */ /* 0x0005e4000800080b */
[----:B----4-:R-:W-:-:S04]  /*0540*/  UIMAD UR4, UR4, UR5, UR15 ;  /* 0x00000005040472a4 */ /* 0x010fc8000f8e020f */
[----:B------:R-:W-:-:S04]  /*0550*/  UIMAD UR4, UR4, 0x180, URZ ;  /* 0x00000180040478a4 */ /* 0x000fc8000f8e02ff */
[----:B-----5:R-:W-:-:S04]  /*0560*/  UIADD3 UR8, UP0, UPT, UR4, UR12, URZ ;  /* 0x0000000c04087290 */ /* 0x020fc8000ff1e0ff */
[----:B------:R-:W-:Y:S01]  /*0570*/  ULEA.HI.X.SX32 UR9, UR4, UR13, 0x1, UP0 ;  /* 0x0000000d04097291 */ /* 0x000fe200080f0eff */
[----:B--2---:R-:W-:Y:S11]  /*0580*/  @P3 BRA `(.L_x_7) ;  /* 0x0000000000183947 */ /* 0x004ff60003800000 */
[----:B------:R-:W2:Y:S01]  /*0590*/  LDS R3, [UR11+0x8] ;  /* 0x0000080bff037984 */ /* 0x000ea20008000800 */
[----:B------:R-:W3:Y:S01]  /*05a0*/  LDC.64 R10, c[0x0][0x380] ;  /* 0x0000e000ff0a7b82 */ /* 0x000ee20000000a00 */
[----:B------:R-:W-:Y:S02]  /*05b0*/  IMAD.MOV.U32 R4, RZ, RZ, 0x70 ;  /* 0x00000070ff047424 */ /* 0x000fe400078e00ff */
[----:B---3--:R3:W-:Y:S03]  /*05c0*/  STS.64 [UR11], R10 ;  /* 0x0000000aff007988 */ /* 0x0087e60008000a0b */
[----:B--2---:R-:W-:-:S05]  /*05d0*/  LOP3.LUT R3, R3, 0x10, R4, 0xd8, !PT ;  /* 0x0000001003037812 */ /* 0x004fca00078ed804 */
[----:B------:R3:W-:Y:S02]  /*05e0*/  STS [UR11+0x8], R3 ;  /* 0x00000803ff007988 */ /* 0x0007e4000800080b */
.L_x_7:
[----:B------:R-:W-:Y:S05]  /*05f0*/  BSYNC.RECONVERGENT B0 ;  /* 0x0000000000007941 */ /* 0x000fea0003800200 */
.L_x_6:
[----:B------:R-:W-:Y:S04]  /*0600*/  BSSY.RECONVERGENT B0, `(.L_x_8) ;  /* 0x000000a000007945 */ /* 0x000fe80003800200 */
[----:B------:R-:W-:Y:S05]  /*0610*/  @P3 BRA `(.L_x_9) ;  /* 0x0000000000203947 */ /* 0x000fea0003800000 */
[----:B---3--:R-:W2:Y:S01]  /*0620*/  LDS R3, [UR11+0x34] ;  /* 0x0000340bff037984 */ /* 0x008ea20008000800 */
[----:B------:R-:W-:Y:S02]  /*0630*/  IMAD.MOV.U32 R4, RZ, RZ, 0x3f000000 ;  /* 0x3f000000ff047424 */ /* 0x000fe400078e00ff */
[----:B------:R-:W-:Y:S01]  /*0640*/  @!P3 IMAD.MOV.U32 R5, RZ, RZ, 0x3f ;  /* 0x0000003fff05b424 */ /* 0x000fe200078e00ff */
[----:B------:R-:W3:Y:S02]  /*0650*/  @!P3 LDS R8, [UR11+0x38] ;  /* 0x0000380bff08b984 */ /* 0x000ee40008000800 */
[----:B--2---:R-:W-:Y:S02]  /*0660*/  LOP3.LUT R3, R3, 0xff000000, R4, 0xb8, !PT ;  /* 0xff00000003037812 */ /* 0x004fe400078eb804 */
[----:B---3--:R-:W-:-:S03]  /*0670*/  @!P3 LOP3.LUT R4, R8, 0xff, R5, 0xb8, !PT ;  /* 0x000000ff0804b812 */ /* 0x008fc600078eb805 */
[----:B------:R2:W-:Y:S04]  /*0680*/  STS [UR11+0x34], R3 ;  /* 0x00003403ff007988 */ /* 0x0005e8000800080b */
[----:B------:R2:W-:Y:S02]  /*0690*/  @!P3 STS [UR11+0x38], R4 ;  /* 0x00003804ff00b988 */ /* 0x0005e4000800080b */
.L_x_9:
[----:B------:R-:W-:Y:S05]  /*06a0*/  BSYNC.RECONVERGENT B0 ;  /* 0x0000000000007941 */ /* 0x000fea0003800200 */
.L_x_8:
[----:B------:R-:W-:Y:S04]  /*06b0*/  BSSY.RECONVERGENT B0, `(.L_x_10) ;  /* 0x000000e000007945 */ /* 0x000fe80003800200 */
[----:B------:R-:W-:Y:S05]  /*06c0*/  @P3 BRA `(.L_x_11) ;  /* 0x0000000000303947 */ /* 0x000fea0003800000 */
[----:B--2---:R-:W2:Y:S01]  /*06d0*/  LDS R4, [UR11+0x34] ;  /* 0x0000340bff047984 */ /* 0x004ea20008000800 */
[----:B---3--:R-:W3:Y:S03]  /*06e0*/  LDC.64 R10, c[0x0][0x3a8] ;  /* 0x0000ea00ff0a7b82 */ /* 0x008ee60000000a00 */
[----:B------:R-:W4:Y:S01]  /*06f0*/  LDS R3, [UR11+0x1c] ;  /* 0x00001c0bff037984 */ /* 0x000f220008000800 */
[C---:B---3--:R-:W-:Y:S01]  /*0700*/  SHF.L.U64.HI R8, R10.reuse, 0x1, R11 ;  /* 0x000000010a087819 */ /* 0x048fe2000001020b */
[----:B------:R-:W-:-:S03]  /*0710*/  IMAD.SHL.U32 R5, R10, 0x2, RZ ;  /* 0x000000020a057824 */ /* 0x000fc600078e00ff */
[--C-:B------:R-:W-:Y:S02]  /*0720*/  SHF.R.U32.HI R10, RZ, 0x4, R8.reuse ;  /* 0x00000004ff0a7819 */ /* 0x100fe40000011608 */
[----:B------:R-:W-:-:S05]  /*0730*/  SHF.R.U64 R5, R5, 0x4, R8 ;  /* 0x0000000405057819 */ /* 0x000fca0000001208 */
[----:B------:R5:W-:Y:S01]  /*0740*/  STS [UR11+0xc], R5 ;  /* 0x00000c05ff007988 */ /* 0x000be2000800080b */
[----:B--2---:R-:W-:Y:S02]  /*0750*/  LOP3.LUT R4, R4, 0x7, RZ, 0xb8, !PT ;  /* 0x0000000704047812 */ /* 0x004fe400078eb8ff */
[----:B----4-:R-:W-:-:S03]  /*0760*/  LOP3.LUT R3, R3, 0xf, R10, 0xb8, !PT ;  /* 0x0000000f03037812 */ /* 0x010fc600078eb80a */
[----:B------:R5:W-:Y:S04]  /*0770*/  STS [UR11+0x34], R4 ;  /* 0x00003404ff007988 */ /* 0x000be8000800080b */
[----:B------:R5:W-:Y:S02]  /*0780*/  STS [UR11+0x1c], R3 ;  /* 0x00001c03ff007988 */ /* 0x000be4000800080b */
.L_x_11:
[----:B------:R-:W-:Y:S05]  /*0790*/  BSYNC.RECONVERGENT B0 ;  /* 0x0000000000007941 */ /* 0x000fea0003800200 */
.L_x_10:
[----:B------:R-:W-:Y:S04]  /*07a0*/  BSSY.RECONVERGENT B1, `(.L_x_12) ;  /* 0x000001a000017945 */ /* 0x000fe80003800200 */
[----:B------:R-:W-:Y:S04]  /*07b0*/  BSSY.RELIABLE B0, `(.L_x_13) ;  /* 0x0000015000007945 */ /* 0x000fe80003800100 */
[----:B------:R-:W-:Y:S05]  /*07c0*/  @P3 BRA `(.L_x_14) ;  /* 0x0000000000203947 */ /* 0x000fea0003800000 */
[----:B--23-5:R-:W2:Y:S02]  /*07d0*/  LDS R3, [UR11+0x34] ;  /* 0x0000340bff037984 */ /* 0x02cea40008000800 */
[----:B--2---:R-:W-:-:S05]  /*07e0*/  LOP3.LUT R3, R3, 0x38, RZ, 0xb8, !PT ;  /* 0x0000003803037812 */ /* 0x004fca00078eb8ff */
[----:B------:R2:W-:Y:S01]  /*07f0*/  STS [UR11+0x34], R3 ;  /* 0x00003403ff007988 */ /* 0x0005e2000800080b */
[----:B------:R-:W-:Y:S05]  /*0800*/  @P3 BRA `(.L_x_15) ;  /* 0x0000000000203947 */ /* 0x000fea0003800000 */
[----:B--2---:R-:W2:Y:S01]  /*0810*/  LDS R3, [UR11+0x8] ;  /* 0x0000080bff037984 */ /* 0x004ea20008000800 */
[----:B------:R-:W-:-:S05]  /*0820*/  IMAD.MOV.U32 R4, RZ, RZ, 0x780 ;  /* 0x00000780ff047424 */ /* 0x000fca00078e00ff */
[----:B--2---:R-:W-:-:S05]  /*0830*/  LOP3.LUT R3, R3, 0x300, R4, 0xd8, !PT ;  /* 0x0000030003037812 */ /* 0x004fca00078ed804 */
[----:B------:R4:W-:Y:S02]  /*0840*/  STS [UR11+0x8], R3 ;  /* 0x00000803ff007988 */ /* 0x0009e4000800080b */
.L_x_14:
[----:B------:R-:W-:Y:S05]  /*0850*/  @P3 BRA `(.L_x_16) ;  /* 0x0000000000283947 */ /* 0x000fea0003800000 */
[----:B--2345:R-:W2:Y:S02]  /*0860*/  LDS R3, [UR11+0x8] ;  /* 0x0000080bff037984 */ /* 0x03cea40008000800 */
[----:B--2---:R-:W-:-:S05]  /*0870*/  LOP3.LUT R3, R3, 0x1800, RZ, 0xb8, !PT ;  /* 0x0000180003037812 */ /* 0x004fca00078eb8ff */
[----:B------:R3:W-:Y:S02]  /*0880*/  STS [UR11+0x8], R3 ;  /* 0x00000803ff007988 */ /* 0x0007e4000800080b */
.L_x_15:
[----:B------:R-:W-:Y:S05]  /*0890*/  @P3 BREAK.RELIABLE B0 ;  /* 0x0000000000003942 */ /* 0x000fea0003800100 */
[----:B------:R-:W-:Y:S05]  /*08a0*/  @P3 BRA `(.L_x_17) ;  /* 0x0000000000243947 */ /* 0x000fea0003800000 */
[----:B------:R-:W4:Y:S01]  /*08b0*/  LDS R4, [UR11+0x8] ;  /* 0x0000080bff047984 */ /* 0x000f220008000800 */
[----:B--23--:R-:W-:-:S05]  /*08c0*/  IMAD.MOV.U32 R3, RZ, RZ, 0x6000 ;  /* 0x00006000ff037424 */ /* 0x00cfca00078e00ff */
[----:B----4-:R-:W-:-:S04]  /*08d0*/  LOP3.LUT R3, R4, 0x6000, R3, 0xd8, !PT ;  /* 0x0000600004037812 */ /* 0x010fc800078ed803 */
[----:B------:R-:W-:-:S05]  /*08e0*/  LOP3.LUT R3, R3, 0x400000, RZ, 0xb8, !PT ;  /* 0x0040000003037812 */ /* 0x000fca00078eb8ff */
[----:B------:R2:W-:Y:S02]  /*08f0*/  STS [UR11+0x8], R3 ;  /* 0x00000803ff007988 */ /* 0x0005e4000800080b */
.L_x_16:
[----:B------:R-:W-:Y:S05]  /*0900*/  BSYNC.RELIABLE B0 ;  /* 0x0000000000007941 */ /* 0x000fea0003800100 */
.L_x_13:
[----:B--2345:R-:W2:Y:S02]  /*0910*/  @!P3 LDS R3, [UR11+0x8] ;  /* 0x0000080bff03b984 */ /* 0x03cea40008000800 */
[----:B--2---:R-:W-:-:S05]  /*0920*/  @!P3 LOP3.LUT R3, R3, 0x8000, RZ, 0xb8, !PT ;  /* 0x000080000303b812 */ /* 0x004fca00078eb8ff */
[----:B------:R4:W-:Y:S02]  /*0930*/  @!P3 STS [UR11+0x8], R3 ;  /* 0x00000803ff00b988 */ /* 0x0009e4000800080b */
.L_x_17:
[----:B------:R-:W-:Y:S05]  /*0940*/  BSYNC.RECONVERGENT B1 ;  /* 0x0000000000017941 */ /* 0x000fea0003800200 */
.L_x_12:
[----:B------:R-:W-:Y:S05]  /*0950*/  WARPSYNC.ALL ;  /* 0x0000000000007948 */ /* 0x000fea0003800000 */
[----:B------:R-:W-:Y:S01]  /*0960*/  NOP ;  /* 0x0000000000007918 */ /* 0x000fe20000000000 */
[----:B------:R-:W-:Y:S05]  /*0970*/  @P0 BRA `(.L_x_18) ;  /* 0x0000000000300947 */ /* 0x000fea0003800000 */
[----:B--234-:R-:W2:Y:S01]  /*0980*/  S2R R3, SR_LANEID ;  /* 0x0000000000037919 */ /* 0x01cea20000000000 */
[----:B------:R-:W-:Y:S05]  /*0990*/  WARPSYNC.ALL ;  /* 0x0000000000007948 */ /* 0x000fea0003800000 */
[----:B------:R-:W-:Y:S01]  /*09a0*/  NOP ;  /* 0x0000000000007918 */ /* 0x000fe20000000000 */
[----:B--2---:R-:W-:-:S05]  /*09b0*/  IMAD.SHL.U32 R3, R3, 0x4, RZ ;  /* 0x0000000403037824 */ /* 0x004fca00078e00ff */
[----:B------:R-:W2:Y:S01]  /*09c0*/  LDS R7, [R3+UR11] ;  /* 0x0000000b03077984 */ /* 0x000ea20008000800 */
[----:B------:R-:W-:-:S05]  /*09d0*/  IADD3 R4, P1, PT, R3, UR8, RZ ;  /* 0x0000000803047c10 */ /* 0x000fca000ff3e0ff */
[----:B------:R-:W-:-:S05]  /*09e0*/  IMAD.X R5, RZ, RZ, UR9, P1 ;  /* 0x00000009ff057e24 */ /* 0x000fca00088e06ff */
[----:B--2---:R5:W2:Y:S01]  /*09f0*/  ATOMG.E.EXCH.STRONG.GPU PT, RZ, [R4], R7 ;  /* 0x0000000704ff73a8 */ /* 0x004aa200041ee100 */
[----:B------:R-:W-:-:S04]  /*0a00*/  DEPBAR {5,4,3,2,1,0} ;  /* 0x0000003f0000791a */ /* 0x000fc80000000000 */
[----:B------:R-:W3:Y:S02]  /*0a10*/  CCTL.E.C.LDCU.IV.DEEP [UR8] ;  /* 0x0000000008007540 */ /* 0x000ee40009c08000 */
[----:B---3--:R5:W-:Y:S01]  /*0a20*/  UTMACCTL.IV [UR8] ;  /* 0x00000000080079b9 */ /* 0x008be20008000000 */
[----:B------:R-:W-:Y:S01]  /*0a30*/  NOP ;  /* 0x0000000000007918 */ /* 0x000fe20000000000 */
.L_x_18:
[----:B------:R-:W-:Y:S05]  /*0a40*/  @P0 BRA `(.L_x_19) ;  /* 0x00000000000c0947 */ /* 0x000fea0003800000 */
[----:B------:R0:W-:Y:S01]  /*0a50*/  UTMACMDFLUSH ;  /* 0x00000000000079b7 */ /* 0x0001e20000000000 */
[----:B------:R-:W-:Y:S05]  /*0a60*/  @P0 BRA `(.L_x_19) ;  /* 0x0000000000040947 */ /* 0x000fea0003800000 */
[----:B------:R-:W-:-:S04]  /*0a70*/  DEPBAR.LE SB0, 0x0 ;  /* 0x000080000000791a */ /* 0x000fc80000000000 */
.L_x_19:
[----:B------:R-:W-:Y:S05]  /*0a80*/  WARPSYNC.ALL ;  /* 0x0000000000007948 */ /* 0x000fea0003800000 */
[----:B------:R-:W-:Y:S01]  /*0a90*/  NOP ;  /* 0x0000000000007918 */ /* 0x000fe20000000000 */
[----:B--2---:R-:W-:Y:S06]  /*0aa0*/  BAR.SYNC.DEFER_BLOCKING 0x0 ;  /* 0x0000000000007b1d */ /* 0x004fec0000010000 */
[----:B------:R-:W-:Y:S02]  /*0ab0*/  BSSY.RECONVERGENT B1, `(.L_x_20) ;  /* 0x000000b000017945 */ /* 0x000fe40003800200 */
[----:B------:R-:W-:Y:S06]  /*0ac0*/  BAR.SYNC.DEFER_BLOCKING 0x0 ;  /* 0x0000000000007b1d */ /* 0x000fec0000010000 */
[----:B------:R2:W-:Y:S01]  /*0ad0*/  @!P0 STS [R12], RZ ;  /* 0x000000ff0c008388 */ /* 0x0005e20000000800 */
[----:B------:R-:W-:Y:S01]  /*0ae0*/  NOP ;  /* 0x0000000000007918 */ /* 0x000fe20000000000 */
[----:B------:R-:W-:Y:S05]  /*0af0*/  @P3 BRA `(.L_x_21) ;  /* 0x0000000000183947 */ /* 0x000fea0003800000 */
[----:B---34-:R-:W3:Y:S01]  /*0b00*/  LDS R3, [UR11+0x8] ;  /* 0x0000080bff037984 */ /* 0x018ee20008000800 */
[----:B------:R-:W4:Y:S01]  /*0b10*/  LDC.64 R10, c[0x0][0x388] ;  /* 0x0000e200ff0a7b82 */ /* 0x000f220000000a00 */
[----:B-----5:R-:W-:Y:S02]  /*0b20*/  IMAD.MOV.U32 R4, RZ, RZ, 0x70 ;  /* 0x00000070ff047424 */ /* 0x020fe400078e00ff */
[----:B----4-:R4:W-:Y:S03]  /*0b30*/  STS.64 [UR11], R10 ;  /* 0x0000000aff007988 */ /* 0x0109e60008000a0b */
[----:B---3--:R-:W-:-:S05]  /*0b40*/  LOP3.LUT R3, R3, 0x10, R4, 0xd8, !PT ;  /* 0x0000001003037812 */ /* 0x008fca00078ed804 */
[----:B------:R4:W-:Y:S02]  /*0b50*/  STS [UR11+0x8], R3 ;  /* 0x00000803ff007988 */ /* 0x0009e4000800080b */
.L_x_21:
[----:B-----5:R-:W-:Y:S05]  /*0b60*/  BSYNC.RECONVERGENT B1 ;  /* 0x0000000000017941 */ /* 0x020fea0003800200 */
.L_x_20:
[----:B------:R-:W-:Y:S04]  /*0b70*/  BSSY.RECONVERGENT B2, `(.L_x_22) ;  /* 0x000000f000027945 */ /* 0x000fe80003800200 */
[----:B------:R-:W-:Y:S04]  /*0b80*/  BSSY.RELIABLE B1, `(.L_x_23) ;  /* 0x000000c000017945 */ /* 0x000fe80003800100 */
[----:B------:R-:W-:Y:S05]  /*0b90*/  @P3 BRA `(.L_x_24) ;  /* 0x0000000000283947 */ /* 0x000fea0003800000 */
[----:B---34-:R-:W3:Y:S01]  /*0ba0*/  LDS R3, [UR11+0x34] ;  /* 0x0000340bff037984 */ /* 0x018ee20008000800 */
[----:B------:R-:W-:Y:S01]  /*0bb0*/  IMAD.MOV.U32 R4, RZ, RZ, 0x3f000000 ;  /* 0x3f000000ff047424 */ /* 0x000fe200078e00ff */
[----:B------:R-:W-:Y:S05]  /*0bc0*/  @P3 BREAK.RELIABLE B1 ;  /* 0x0000000000013942 */ /* 0x000fea0003800100 */
[----:B---3--:R-:W-:-:S05]  /*0bd0*/  LOP3.LUT R3, R3, 0xff000000, R4, 0xb8, !PT ;  /* 0xff00000003037812 */ /* 0x008fca00078eb804 */
[----:B------:R3:W-:Y:S01]  /*0be0*/  STS [UR11+0x34], R3 ;  /* 0x00003403ff007988 */ /* 0x0007e2000800080b */
[----:B------:R-:W-:Y:S05]  /*0bf0*/  @P3 BRA `(.L_x_25) ;  /* 0x0000000000183947 */ /* 0x000fea0003800000 */
[----:B------:R-:W4:Y:S01]  /*0c00*/  LDS R4, [UR11+0x38] ;  /* 0x0000380bff047984 */ /* 0x000f220008000800 */
[----:B---3--:R-:W-:-:S05]  /*0c10*/  IMAD.MOV.U32 R3, RZ, RZ, 0x7f ;  /* 0x0000007fff037424 */ /* 0x008fca00078e00ff */
[----:B----4-:R-:W-:-:S05]  /*0c20*/  LOP3.LUT R3, R4, 0xff, R3, 0xb8, !PT ;  /* 0x000000ff04037812 */ /* 0x010fca00078eb803 */
[----:B------:R5:W-:Y:S02]  /*0c30*/  STS [UR11+0x38], R3 ;  /* 0x00003803ff007988 */ /* 0x000be4000800080b */
.L_x_24:
[----:B------:R-:W-:Y:S05]  /*0c40*/  BSYNC.RELIABLE B1 ;  /* 0x0000000000017941 */ /* 0x000fea0003800100 */
.L_x_23:
[----:B------:R2:W-:Y:S02]  /*0c50*/  @!P3 STS [UR11+0x20], R9 ;  /* 0x00002009ff00b988 */ /* 0x0005e4000800080b */
.L_x_25:
[----:B------:R-:W-:Y:S05]  /*0c60*/  BSYNC.RECONVERGENT B2 ;  /* 0x0000000000027941 */ /* 0x000fea0003800200 */
.L_x_22:
[----:B------:R-:W-:Y:S05]  /*0c70*/  WARPSYNC.ALL ;  /* 0x0000000000007948 */ /* 0x000fea0003800000 */
[----:B------:R-:W-:Y:S01]  /*0c80*/  NOP ;  /* 0x0000000000007918 */ /* 0x000fe20000000000 */
[----:B---345:R-:W3:Y:S01]  /*0c90*/  LDC R3, c[0x0][0x39c] ;  /* 0x0000e700ff037b82 */ /* 0x038ee20000000800 */
[----:B------:R-:W-:Y:S01]  /*0ca0*/  BSSY.RECONVERGENT B2, `(.L_x_26) ;  /* 0x0000010000027945 */ /* 0x000fe20003800200 */
[----:B---3--:R-:W-:-:S05]  /*0cb0*/  VIADD R3, R3, 0xffffffff ;  /* 0xffffffff03037836 */ /* 0x008fca0000000000 */
[----:B------:R3:W-:Y:S01]  /*0cc0*/  @!P3 STS [UR11+0x24], R3 ;  /* 0x00002403ff00b988 */ /* 0x0007e2000800080b */
[----:B------:R-:W-:Y:S05]  /*0cd0*/  @P3 BRA `(.L_x_27) ;  /* 0x0000000000303947 */ /* 0x000fea0003800000 */
[----:B------:R-:W4:Y:S01]  /*0ce0*/  LDS R5, [UR11+0x34] ;  /* 0x0000340bff057984 */ /* 0x000f220008000800 */
[----:B------:R-:W5:Y:S03]  /*0cf0*/  LDC.64 R10, c[0x0][0x3b0] ;  /* 0x0000ec00ff0a7b82 */ /* 0x000f660000000a00 */
[----:B------:R-:W2:Y:S01]  /*0d00*/  LDS R4, [UR11+0x1c] ;  /* 0x00001c0bff047984 */ /* 0x000ea20008000800 */
[C---:B-----5:R-:W-:Y:S01]  /*0d10*/  SHF.L.U64.HI R8, R10.reuse, 0x1, R11 ;  /* 0x000000010a087819 */ /* 0x060fe2000001020b */
[----:B------:R-:W-:-:S03]  /*0d20*/  IMAD.SHL.U32 R7, R10, 0x2, RZ ;  /* 0x000000020a077824 */ /* 0x000fc600078e00ff */
[--C-:B--2---:R-:W-:Y:S02]  /*0d30*/  SHF.R.U32.HI R9, RZ, 0x4, R8.reuse ;  /* 0x00000004ff097819 */ /* 0x104fe40000011608 */
[----:B------:R-:W-:-:S05]  /*0d40*/  SHF.R.U64 R7, R7, 0x4, R8 ;  /* 0x0000000407077819 */ /* 0x000fca0000001208 */
[----:B------:R5:W-:Y:S01]  /*0d50*/  STS [UR11+0xc], R7 ;  /* 0x00000c07ff007988 */ /* 0x000be2000800080b */
[----:B----4-:R-:W-:Y:S02]  /*0d60*/  LOP3.LUT R5, R5, 0x7, RZ, 0xb8, !PT ;  /* 0x0000000705057812 */ /* 0x010fe400078eb8ff */
[----:B------:R-:W-:-:S03]  /*0d70*/  LOP3.LUT R4, R4, 0xf, R9, 0xb8, !PT ;  /* 0x0000000f04047812 */ /* 0x000fc600078eb809 */
[----:B------:R5:W-:Y:S04]  /*0d80*/  STS [UR11+0x34], R5 ;  /* 0x00003405ff007988 */ /* 0x000be8000800080b */
[----:B------:R5:W-:Y:S02]  /*0d90*/  STS [UR11+0x1c], R4 ;  /* 0x00001c04ff007988 */ /* 0x000be4000800080b */
.L_x_27:
[----:B------:R-:W-:Y:S05]  /*0da0*/  BSYNC.RECONVERGENT B2 ;  /* 0x0000000000027941 */ /* 0x000fea0003800200 */
.L_x_26:
[----:B------:R-:W-:Y:S04]  /*0db0*/  BSSY.RECONVERGENT B3, `(.L_x_28) ;  /* 0x000001a000037945 */ /* 0x000fe80003800200 */
[----:B------:R-:W-:Y:S04]  /*0dc0*/  BSSY.RELIABLE B2, `(.L_x_29) ;  /* 0x0000015000027945 */ /* 0x000fe80003800100 */
[----:B------:R-:W-:Y:S05]  /*0dd0*/  @P3 BRA `(.L_x_30) ;  /* 0x0000000000203947 */ /* 0x000fea0003800000 */
[----:B-----5:R-:W4:Y:S02]  /*0de0*/  LDS R4, [UR11+0x34] ;  /* 0x0000340bff047984 */ /* 0x020f240008000800 */
[----:B----4-:R-:W-:-:S05]  /*0df0*/  LOP3.LUT R4, R4, 0x38, RZ, 0xb8, !PT ;  /* 0x0000003804047812 */ /* 0x010fca00078eb8ff */
[----:B------:R4:W-:Y:S01]  /*0e00*/  STS [UR11+0x34], R4 ;  /* 0x00003404ff007988 */ /* 0x0009e2000800080b */
[----:B------:R-:W-:Y:S05]  /*0e10*/  @P3 BRA `(.L_x_31) ;  /* 0x0000000000203947 */ /* 0x000fea0003800000 */
[----:B----4-:R-:W4:Y:S01]  /*0e20*/  LDS R4, [UR11+0x8] ;  /* 0x0000080bff047984 */ /* 0x010f220008000800 */
[----:B------:R-:W-:-:S05]  /*0e30*/  IMAD.MOV.U32 R5, RZ, RZ, 0x780 ;  /* 0x00000780ff057424 */ /* 0x000fca00078e00ff */
[----:B----4-:R-:W-:-:S05]  /*0e40*/  LOP3.LUT R4, R4, 0x300, R5, 0xd8, !PT ;  /* 0x0000030004047812 */ /* 0x010fca00078ed805 */
[----:B------:R4:W-:Y:S02]  /*0e50*/  STS [UR11+0x8], R4 ;  /* 0x00000804ff007988 */ /* 0x0009e4000800080b */
.L_x_30:
[----:B------:R-:W-:Y:S05]  /*0e60*/  @P3 BRA `(.L_x_32) ;  /* 0x0000000000283947 */ /* 0x000fea0003800000 */
[----:B----45:R-:W4:Y:S02]  /*0e70*/  LDS R4, [UR11+0x8] ;  /* 0x0000080bff047984 */ /* 0x030f240008000800 */
[----:B----4-:R-:W-:-:S05]  /*0e80*/  LOP3.LUT R4, R4, 0x1800, RZ, 0xb8, !PT ;  /* 0x0000180004047812 */ /* 0x010fca00078eb8ff */
[----:B------:R5:W-:Y:S02]  /*0e90*/  STS [UR11+0x8], R4 ;  /* 0x00000804ff007988 */ /* 0x000be4000800080b */
.L_x_31:
[----:B------:R-:W-:Y:S05]  /*0ea0*/  @P3 BREAK.RELIABLE B2 ;  /* 0x0000000000023942 */ /* 0x000fea0003800100 */
[----:B------:R-:W-:Y:S05]  /*0eb0*/  @P3 BRA `(.L_x_33) ;  /* 0x0000000000243947 */ /* 0x000fea0003800000 */
[----:B----45:R-:W4:Y:S01]  /*0ec0*/  LDS R4, [UR11+0x8] ;  /* 0x0000080bff047984 */ /* 0x030f220008000800 */
[----:B------:R-:W-:-:S05]  /*0ed0*/  IMAD.MOV.U32 R5, RZ, RZ, 0x6000 ;  /* 0x00006000ff057424 */ /* 0x000fca00078e00ff */
[----:B----4-:R-:W-:-:S04]  /*0ee0*/  LOP3.LUT R4, R4, 0x6000, R5, 0xd8, !PT ;  /* 0x0000600004047812 */ /* 0x010fc800078ed805 */
[----:B------:R-:W-:-:S05]  /*0ef0*/  LOP3.LUT R4, R4, 0x400000, RZ, 0xb8, !PT ;  /* 0x0040000004047812 */ /* 0x000fca00078eb8ff */
[----:B------:R4:W-:Y:S02]  /*0f00*/  STS [UR11+0x8], R4 ;  /* 0x00000804ff007988 */ /* 0x0009e4000800080b */
.L_x_32:
[----:B------:R-:W-:Y:S05]  /*0f10*/  BSYNC.RELIABLE B2 ;  /* 0x0000000000027941 */ /* 0x000fea0003800100 */
.L_x_29:
[----:B----45:R-:W4:Y:S02]  /*0f20*/  @!P3 LDS R4, [UR11+0x8] ;  /* 0x0000080bff04b984 */ /* 0x030f240008000800 */
[----:B----4-:R-:W-:-:S05]  /*0f30*/  @!P3 LOP3.LUT R4, R4, 0x8000, RZ, 0xb8, !PT ;  /* 0x000080000404b812 */ /* 0x010fca00078eb8ff */
[----:B------:R4:W-:Y:S02]  /*0f40*/  @!P3 STS [UR11+0x8], R4 ;  /* 0x00000804ff00b988 */ /* 0x0009e4000800080b */
.L_x_33:
[----:B------:R-:W-:Y:S05]  /*0f50*/  BSYNC.RECONVERGENT B3 ;  /* 0x0000000000037941 */ /* 0x000fea0003800200 */
.L_x_28:
[----:B------:R-:W-:Y:S05]  /*0f60*/  WARPSYNC.ALL ;  /* 0x0000000000007948 */ /* 0x000fea0003800000 */
[----:B------:R-:W-:Y:S01]  /*0f70*/  NOP ;  /* 0x0000000000007918 */ /* 0x000fe20000000000 */
[----:B------:R-:W-:-:S04]  /*0f80*/  UIADD3 UR5, UPT, UPT, UR4, 0x80, URZ ;  /* 0x0000008004057890 */ /* 0x000fc8000fffe0ff */
[----:B------:R-:W-:-:S04]  /*0f90*/  UIADD3 UR32, UP0, UPT, UR5, UR12, URZ ;  /* 0x0000000c05207290 */ /* 0x000fc8000ff1e0ff */
[----:B------:R-:W-:Y:S01]  /*0fa0*/  ULEA.HI.X.SX32 UR33, UR5, UR13, 0x1, UP0 ;  /* 0x0000000d05217291 */ /* 0x000fe200080f0eff */
[----:B------:R-:W-:Y:S11]  /*0fb0*/  @P0 BRA `(.L_x_34) ;  /* 0x0000000000300947 */ /* 0x000ff60003800000 */
[----:B----45:R-:W4:Y:S01]  /*0fc0*/  S2R R4, SR_LANEID ;  /* 0x0000000000047919 */ /* 0x030f220000000000 */
[----:B------:R-:W-:Y:S05]  /*0fd0*/  WARPSYNC.ALL ;  /* 0x0000000000007948 */ /* 0x000fea0003800000 */
[----:B------:R-:W-:Y:S01]  /*0fe0*/  NOP ;  /* 0x0000000000007918 */ /* 0x000fe20000000000 */
[----:B----4-:R-:W-:-:S05]  /*0ff0*/  IMAD.SHL.U32 R8, R4, 0x4, RZ ;  /* 0x0000000404087824 */ /* 0x010fca00078e00ff */
[----:B------:R-:W4:Y:S01]  /*1000*/  LDS R7, [R8+UR11] ;  /* 0x0000000b08077984 */ /* 0x000f220008000800 */
[----:B------:R-:W-:-:S05]  /*1010*/  IADD3 R4, P1, PT, R8, UR32, RZ ;  /* 0x0000002008047c10 */ /* 0x000fca000ff3e0ff */
[----:B------:R-:W-:-:S05]  /*1020*/  IMAD.X R5, RZ, RZ, UR33, P1 ;  /* 0x00000021ff057e24 */ /* 0x000fca00088e06ff */
[----:B----4-:R4:W5:Y:S01]  /*1030*/  ATOMG.E.EXCH.STRONG.GPU PT, RZ, [R4], R7 ;  /* 0x0000000704ff73a8 */ /* 0x01096200041ee100 */
[----:B------:R-:W-:-:S04]  /*1040*/  DEPBAR {5,4,3,2,1,0} ;  /* 0x0000003f0000791a */ /* 0x000fc80000000000 */
[----:B------:R-:W2:Y:S02]  /*1050*/  CCTL.E.C.LDCU.IV.DEEP [UR32] ;  /* 0x0000000020007540 */ /* 0x000ea40009c08000 */
[----:B--2---:R4:W-:Y:S01]  /*1060*/  UTMACCTL.IV [UR32] ;  /* 0x00000000200079b9 */ /* 0x0049e20008000000 */
[----:B------:R-:W-:Y:S01]  /*1070*/  NOP ;  /* 0x0000000000007918 */ /* 0x000fe20000000000 */
.L_x_34:
[----:B------:R-:W-:Y:S05]  /*1080*/  @P0 BRA `(.L_x_35) ;  /* 0x00000000000c0947 */ /* 0x000fea0003800000 */
[----:B------:R0:W-:Y:S01]  /*1090*/  UTMACMDFLUSH ;  /* 0x00000000000079b7 */ /* 0x0001e20000000000 */
[----:B------:R-:W-:Y:S05]  /*10a0*/  @P0 BRA `(.L_x_35) ;  /* 0x0000000000040947 */ /* 0x000fea0003800000 */
[----:B------:R-:W-:-:S04]  /*10b0*/  DEPBAR.LE SB0, 0x0 ;  /* 0x000080000000791a */ /* 0x000fc80000000000 */
.L_x_35:
[----:B------:R-:W-:Y:S05]  /*10c0*/  WARPSYNC.ALL ;  /* 0x0000000000007948 */ /* 0x000fea0003800000 */
[----:B------:R-:W-:Y:S01]  /*10d0*/  NOP ;  /* 0x0000000000007918 */ /* 0x000fe20000000000 */
[----:B-----5:R-:W-:Y:S06]  /*10e0*/  BAR.SYNC.DEFER_BLOCKING 0x0 ;  /* 0x0000000000007b1d */ /* 0x020fec0000010000 */
[----:B------:R-:W-:Y:S02]  /*10f0*/  BSSY.RECONVERGENT B3, `(.L_x_36) ;  /* 0x000000b000037945 */ /* 0x000fe40003800200 */
[----:B------:R-:W-:Y:S06]  /*1100*/  BAR.SYNC.DEFER_BLOCKING 0x0 ;  /* 0x0000000000007b1d */ /* 0x000fec0000010000 */
[----:B------:R5:W-:Y:S01]  /*1110*/  @!P0 STS [R12], RZ ;  /* 0x000000ff0c008388 */ /* 0x000be20000000800 */
[----:B------:R-:W-:Y:S01]  /*1120*/  NOP ;  /* 0x0000000000007918 */ /* 0x000fe20000000000 */
[----:B------:R-:W-:Y:S05]  /*1130*/  @P3 BRA `(.L_x_37) ;  /* 0x0000000000183947 */ /* 0x000fea0003800000 */
[----:B----4-:R-:W4:Y:S01]  /*1140*/  LDS R4, [UR11+0x8] ;  /* 0x0000080bff047984 */ /* 0x010f220008000800 */
[----:B--2---:R-:W2:Y:S01]  /*1150*/  LDC.64 R8, c[0x0][0x390] ;  /* 0x0000e400ff087b82 */ /* 0x004ea20000000a00 */
[----:B------:R-:W-:Y:S02]  /*1160*/  IMAD.MOV.U32 R5, RZ, RZ, 0x70 ;  /* 0x00000070ff057424 */ /* 0x000fe400078e00ff */
[----:B--2---:R2:W-:Y:S03]  /*1170*/  STS.64 [UR11], R8 ;  /* 0x00000008ff007988 */ /* 0x0045e60008000a0b */
[----:B----4-:R-:W-:-:S05]  /*1180*/  LOP3.LUT R4, R4, 0x10, R5, 0xd8, !PT ;  /* 0x0000001004047812 */ /* 0x010fca00078ed805 */
[----:B------:R2:W-:Y:S02]  /*1190*/  STS [UR11+0x8], R4 ;  /* 0x00000804ff007988 */ /* 0x0005e4000800080b */
.L_x_37:
[----:B----4-:R-:W-:Y:S05]  /*11a0*/  BSYNC.RECONVERGENT B3 ;  /* 0x0000000000037941 */ /* 0x010fea0003800200 */
.L_x_36:
[----:B------:R-:W-:Y:S04]  /*11b0*/  BSSY.RECONVERGENT B4, `(.L_x_38) ;  /* 0x0000011000047945 */ /* 0x000fe80003800200 */
[----:B------:R-:W-:Y:S04]  /*11c0*/  BSSY.RELIABLE B3, `(.L_x_39) ;  /* 0x000000e000037945 */ /* 0x000fe80003800100 */
[----:B------:R-:W-:Y:S05]  /*11d0*/  @P3 BRA `(.L_x_40) ;  /* 0x0000000000243947 */ /* 0x000fea0003800000 */
[----:B--2---:R-:W2:Y:S01]  /*11e0*/  LDS R4, [UR11+0x34] ;  /* 0x0000340bff047984 */ /* 0x004ea20008000800 */
[----:B------:R-:W-:-:S05]  /*11f0*/  IMAD.MOV.U32 R5, RZ, RZ, 0x3f000000 ;  /* 0x3f000000ff057424 */ /* 0x000fca00078e00ff */
[----:B--2---:R-:W-:-:S05]  /*1200*/  LOP3.LUT R4, R4, 0xff000000, R5, 0xb8, !PT ;  /* 0xff00000004047812 */ /* 0x004fca00078eb805 */
[----:B------:R2:W-:Y:S01]  /*1210*/  STS [UR11+0x34], R4 ;  /* 0x00003404ff007988 */ /* 0x0005e2000800080b */
[----:B------:R-:W-:Y:S05]  /*1220*/  @P3 BRA `(.L_x_41) ;  /* 0x00000000001c3947 */ /* 0x000fea0003800000 */
[----:B--2---:R-:W2:Y:S01]  /*1230*/  LDS R4, [UR11+0x38] ;  /* 0x0000380bff047984 */ /* 0x004ea20008000800 */
[----:B------:R-:W-:-:S05]  /*1240*/  IMAD.MOV.U32 R5, RZ, RZ, 0x3f ;  /* 0x0000003fff057424 */ /* 0x000fca00078e00ff */
[----:B--2---:R-:W-:-:S05]  /*1250*/  LOP3.LUT R4, R4, 0xff, R5, 0xb8, !PT ;  /* 0x000000ff04047812 */ /* 0x004fca00078eb805 */
[----:B------:R4:W-:Y:S02]  /*1260*/  STS [UR11+0x38], R4 ;  /* 0x00003804ff007988 */ /* 0x0009e4000800080b */
.L_x_40:
[----:B------:R-:W-:Y:S05]  /*1270*/  @P3 BREAK.RELIABLE B3 ;  /* 0x0000000000033942 */ /* 0x000fea0003800100 */
[----:B------:R-:W-:Y:S05]  /*1280*/  @P3 BRA `(.L_x_42) ;  /* 0x00000000000c3947 */ /* 0x000fea0003800000 */
[----:B------:R2:W-:Y:S02]  /*1290*/  STS [UR11+0x20], R3 ;  /* 0x00002003ff007988 */ /* 0x0005e4000800080b */
.L_x_41:
[----:B------:R-:W-:Y:S05]  /*12a0*/  BSYNC.RELIABLE B3 ;  /* 0x0000000000037941 */ /* 0x000fea0003800100 */
.L_x_39:
[----:B------:R2:W-:Y:S02]  /*12b0*/  @!P3 STS [UR11+0x24], R2 ;  /* 0x00002402ff00b988 */ /* 0x0005e4000800080b */
.L_x_42:
[----:B------:R-:W-:Y:S05]  /*12c0*/  BSYNC.RECONVERGENT B4 ;  /* 0x0000000000047941 */ /* 0x000fea0003800200 */
.L_x_38:
[----:B------:R-:W-:Y:S05]  /*12d0*/  WARPSYNC.ALL ;  /* 0x0000000000007948 */ /* 0x000fea0003800000 */
[----:B------:R-:W-:Y:S01]  /*12e0*/  NOP ;  /* 0x0000000000007918 */ /* 0x000fe20000000000 */
[----:B------:R-:W-:Y:S04]  /*12f0*/  BSSY.RECONVERGENT B4, `(.L_x_43) ;  /* 0x000000e000047945 */ /* 0x000fe80003800200 */
[----:B------:R-:W-:Y:S05]  /*1300*/  @P3 BRA `(.L_x_44) ;  /* 0x0000000000303947 */ /* 0x000fea0003800000 */
[----:B--23--:R-:W2:Y:S01]  /*1310*/  LDS R3, [UR11+0x34] ;  /* 0x0000340bff037984 */ /* 0x00cea20008000800 */
[----:B----4-:R-:W3:Y:S03]  /*1320*/  LDC.64 R4, c[0x0][0x3b8] ;  /* 0x0000ee00ff047b82 */ /* 0x010ee60000000a00 */
        /* <DEDUP_REMOVED lines=10> */
.L_x_44:
[----:B------:R-:W-:Y:S05]  /*13d0*/  BSYNC.RECONVERGENT B4 ;  /* 0x0000000000047941 */ /* 0x000fea0003800200 */
.L_x_43:
[----:B------:R-:W-:Y:S04]  /*13e0*/  BSSY.RECONVERGENT B5, `(.L_x_45) ;  /* 0x000001a000057945 */ /* 0x000fe80003800200 */
[----:B------:R-:W-:Y:S04]  /*13f0*/  BSSY.RELIABLE B4, `(.L_x_46) ;  /* 0x0000015000047945 */ /* 0x000fe80003800100 */
[----:B------:R-:W-:Y:S05]  /*1400*/  @P3 BRA `(.L_x_47) ;  /* 0x0000000000203947 */ /* 0x000fea0003800000 */
[----:B--23--:R-:W2:Y:S02]  /*1410*/  LDS R2, [UR11+0x34] ;  /* 0x0000340bff027984 */ /* 0x00cea40008000800 */
[----:B--2---:R-:W-:-:S05]  /*1420*/  LOP3.LUT R2, R2, 0x38, RZ, 0xb8, !PT ;  /* 0x0000003802027812 */ /* 0x004fca00078eb8ff */
[----:B------:R2:W-:Y:S01]  /*1430*/  STS [UR11+0x34], R2 ;  /* 0x00003402ff007988 */ /* 0x0005e2000800080b */
[----:B------:R-:W-:Y:S05]  /*1440*/  @P3 BRA `(.L_x_48) ;  /* 0x0000000000203947 */ /* 0x000fea0003800000 */
[----:B--2---:R-:W2:Y:S01]  /*1450*/  LDS R2, [UR11+0x8] ;  /* 0x0000080bff027984 */ /* 0x004ea20008000800 */
[----:B------:R-:W-:-:S05]  /*1460*/  IMAD.MOV.U32 R3, RZ, RZ, 0x780 ;  /* 0x00000780ff037424 */ /* 0x000fca00078e00ff */
[----:B--2---:R-:W-:-:S05]  /*1470*/  LOP3.LUT R2, R2, 0x300, R3, 0xd8, !PT ;  /* 0x0000030002027812 */ /* 0x004fca00078ed803 */
[----:B------:R2:W-:Y:S02]  /*1480*/  STS [UR11+0x8], R2 ;  /* 0x00000802ff007988 */ /* 0x0005e4000800080b */
.L_x_47:
[----:B------:R-:W-:Y:S05]  /*1490*/  @P3 BRA `(.L_x_49) ;  /* 0x0000000000283947 */ /* 0x000fea0003800000 */
[----:B--23--:R-:W2:Y:S02]  /*14a0*/  LDS R2, [UR11+0x8] ;  /* 0x0000080bff027984 */ /* 0x00cea40008000800 */
[----:B--2---:R-:W-:-:S05]  /*14b0*/  LOP3.LUT R2, R2, 0x1800, RZ, 0xb8, !PT ;  /* 0x0000180002027812 */ /* 0x004fca00078eb8ff */
[----:B------:R3:W-:Y:S02]  /*14c0*/  STS [UR11+0x8], R2 ;  /* 0x00000802ff007988 */ /* 0x0007e4000800080b */
.L_x_48:
[----:B------:R-:W-:Y:S05]  /*14d0*/  @P3 BREAK.RELIABLE B4 ;  /* 0x0000000000043942 */ /* 0x000fea0003800100 */
[----:B------:R-:W-:Y:S05]  /*14e0*/  @P3 BRA `(.L_x_50) ;  /* 0x0000000000243947 */ /* 0x000fea0003800000 */
[----:B--23--:R-:W2:Y:S01]  /*14f0*/  LDS R2, [UR11+0x8] ;  /* 0x0000080bff027984 */ /* 0x00cea20008000800 */
[----:B------:R-:W-:-:S05]  /*1500*/  IMAD.MOV.U32 R3, RZ, RZ, 0x6000 ;  /* 0x00006000ff037424 */ /* 0x000fca00078e00ff */
[----:B--2---:R-:W-:-:S04]  /*1510*/  LOP3.LUT R2, R2, 0x6000, R3, 0xd8, !PT ;  /* 0x0000600002027812 */ /* 0x004fc800078ed803 */
[----:B------:R-:W-:-:S05]  /*1520*/  LOP3.LUT R2, R2, 0x400000, RZ, 0xb8, !PT ;  /* 0x0040000002027812 */ /* 0x000fca00078eb8ff */
[----:B------:R2:W-:Y:S02]  /*1530*/  STS [UR11+0x8], R2 ;  /* 0x00000802ff007988 */ /* 0x0005e4000800080b */
.L_x_49:
[----:B------:R-:W-:Y:S05]  /*1540*/  BSYNC.RELIABLE B4 ;  /* 0x0000000000047941 */ /* 0x000fea0003800100 */
.L_x_46:
[----:B--23--:R-:W2:Y:S02]  /*1550*/  @!P3 LDS R2, [UR11+0x8] ;  /* 0x0000080bff02b984 */ /* 0x00cea40008000800 */
[----:B--2---:R-:W-:-:S05]  /*1560*/  @!P3 LOP3.LUT R2, R2, 0x8000, RZ, 0xb8, !PT ;  /* 0x000080000202b812 */ /* 0x004fca00078eb8ff */
[----:B------:R2:W-:Y:S02]  /*1570*/  @!P3 STS [UR11+0x8], R2 ;  /* 0x00000802ff00b988 */ /* 0x0005e4000800080b */
.L_x_50:
[----:B------:R-:W-:Y:S05]  /*1580*/  BSYNC.RECONVERGENT B5 ;  /* 0x0000000000057941 */ /* 0x000fea0003800200 */
.L_x_45:
[----:B------:R-:W-:Y:S05]  /*1590*/  WARPSYNC.ALL ;  /* 0x0000000000007948 */ /* 0x000fea0003800000 */
[----:B------:R-:W-:Y:S01]  /*15a0*/  NOP ;  /* 0x0000000000007918 */ /* 0x000fe20000000000 */
[----:B------:R-:W-:-:S04]  /*15b0*/  UIADD3 UR4, UPT, UPT, UR4, 0x100, URZ ;  /* 0x0000010004047890 */ /* 0x000fc8000fffe0ff */
[----:B------:R-:W-:-:S04]  /*15c0*/  UIADD3 UR12, UP0, UPT, UR4, UR12, URZ ;  /* 0x0000000c040c7290 */ /* 0x000fc8000ff1e0ff */
[----:B------:R-:W-:Y:S01]  /*15d0*/  ULEA.HI.X.SX32 UR13, UR4, UR13, 0x1, UP0 ;  /* 0x0000000d040d7291 */ /* 0x000fe200080f0eff */
[----:B------:R-:W-:Y:S11]  /*15e0*/  @P0 BRA `(.L_x_51) ;  /* 0x0000000000300947 */ /* 0x000ff60003800000 */
[----:B--23--:R-:W2:Y:S01]  /*15f0*/  S2R R2, SR_LANEID ;  /* 0x0000000000027919 */ /* 0x00cea20000000000 */
[----:B------:R-:W-:Y:S05]  /*1600*/  WARPSYNC.ALL ;  /* 0x0000000000007948 */ /* 0x000fea0003800000 */
[----:B------:R-:W-:Y:S01]  /*1610*/  NOP ;  /* 0x0000000000007918 */ /* 0x000fe20000000000 */
[----:B--2-4-:R-:W-:-:S05]  /*1620*/  IMAD.SHL.U32 R4, R2, 0x4, RZ ;  /* 0x0000000402047824 */ /* 0x014fca00078e00ff */
[----:B------:R-:W2:Y:S01]  /*1630*/  LDS R5, [R4+UR11] ;  /* 0x0000000b04057984 */ /* 0x000ea20008000800 */
[----:B------:R-:W-:-:S05]  /*1640*/  IADD3 R2, P1, PT, R4, UR12, RZ ;  /* 0x0000000c04027c10 */ /* 0x000fca000ff3e0ff */
[----:B------:R-:W-:-:S05]  /*1650*/  IMAD.X R3, RZ, RZ, UR13, P1 ;  /* 0x0000000dff037e24 */ /* 0x000fca00088e06ff */
[----:B--2---:R2:W3:Y:S01]  /*1660*/  ATOMG.E.EXCH.STRONG.GPU PT, RZ, [R2], R5 ;  /* 0x0000000502ff73a8 */ /* 0x0044e200041ee100 */
[----:B------:R-:W-:-:S04]  /*1670*/  DEPBAR {5,4,3,2,1,0} ;  /* 0x0000003f0000791a */ /* 0x000fc80000000000 */
[----:B------:R-:W4:Y:S02]  /*1680*/  CCTL.E.C.LDCU.IV.DEEP [UR12] ;  /* 0x000000000c007540 */ /* 0x000f240009c08000 */
[----:B----4-:R2:W-:Y:S01]  /*1690*/  UTMACCTL.IV [UR12] ;  /* 0x000000000c0079b9 */ /* 0x0105e20008000000 */
[----:B------:R-:W-:Y:S01]  /*16a0*/  NOP ;  /* 0x0000000000007918 */ /* 0x000fe20000000000 */
.L_x_51:
[----:B------:R-:W-:Y:S05]  /*16b0*/  @P0 BRA `(.L_x_52) ;  /* 0x00000000000c0947 */ /* 0x000fea0003800000 */
[----:B------:R0:W-:Y:S01]  /*16c0*/  UTMACMDFLUSH ;  /* 0x00000000000079b7 */ /* 0x0001e20000000000 */
[----:B------:R-:W-:Y:S05]  /*16d0*/  @P0 BRA `(.L_x_52) ;  /* 0x0000000000040947 */ /* 0x000fea0003800000 */
[----:B------:R-:W-:-:S04]  /*16e0*/  DEPBAR.LE SB0, 0x0 ;  /* 0x000080000000791a */ /* 0x000fc80000000000 */
.L_x_52:
[----:B------:R-:W-:Y:S05]  /*16f0*/  WARPSYNC.ALL ;  /* 0x0000000000007948 */ /* 0x000fea0003800000 */
[----:B------:R-:W-:Y:S01]  /*1700*/  NOP ;  /* 0x0000000000007918 */ /* 0x000fe20000000000 */
[----:B---3--:R-:W-:Y:S01]  /*1710*/  BAR.SYNC.DEFER_BLOCKING 0x0 ;  /* 0x0000000000007b1d */ /* 0x008fe20000010000 */
[----:B--2---:R-:W-:Y:S01]  /*1720*/  SHF.R.U32.HI R2, RZ, 0x5, R0 ;  /* 0x00000005ff027819 */ /* 0x004fe20000011600 */
[----:B------:R-:W-:-:S03]  /*1730*/  USHF.L.U32 UR7, UR7, 0x7, URZ ;  /* 0x0000000707077899 */ /* 0x000fc600080006ff */
[----:B------:R-:W-:Y:S01]  /*1740*/  R2UR UR14, R2 ;  /* 0x00000000020e72ca */ /* 0x000fe200000e0000 */
[----:B------:R-:W-:Y:S01]  /*1750*/  VOTEU.ALL UP0, P3 ;  /* 0x0000000000ff7886 */ /* 0x000fe20001800000 */
[----:B------:R-:W-:Y:S01]  /*1760*/  UMOV UR4, 0x1 ;  /* 0x0000000100047882 */ /* 0x000fe20000000000 */
[----:B------:R-:W-:Y:S01]  /*1770*/  VOTEU.ALL UP1, P3 ;  /* 0x0000000000ff7886 */ /* 0x000fe20001820000 */
[----:B------:R-:W-:Y:S02]  /*1780*/  BSSY.RECONVERGENT B5, `(.L_x_53) ;  /* 0x0000018000057945 */ /* 0x000fe40003800200 */
[----:B------:R-:W-:-:S04]  /*1790*/  @!UP0 UIADD3 UR16, UPT, UPT, -UR4, 0x100000, URZ ;  /* 0x0010000004108890 */ /* 0x000fc8000fffe1ff */
[----:B------:R-:W-:Y:S02]  /*17a0*/  @!UP0 USHF.L.U32 UR17, UR16, 0xb, URZ ;  /* 0x0000000b10118899 */ /* 0x000fe400080006ff */
[----:B------:R-:W-:Y:S02]  /*17b0*/  @!UP0 USHF.L.U32 UR16, UR16, 0x1, URZ ;  /* 0x0000000110108899 */ /* 0x000fe400080006ff */
[----:B------:R-:W-:-:S04]  /*17c0*/  @!UP0 UIADD3 UR4, UPT, UPT, -UR4, 0x100000, URZ ;  /* 0x0010000004048890 */ /* 0x000fc8000fffe1ff */
[----:B------:R-:W-:Y:S02]  /*17d0*/  @!UP0 USHF.L.U32 UR5, UR4, 0xb, URZ ;  /* 0x0000000b04058899 */ /* 0x000fe400080006ff */
[----:B------:R-:W-:Y:S01]  /*17e0*/  @!UP0 USHF.L.U32 UR4, UR4, 0x1, URZ ;  /* 0x0000000104048899 */ /* 0x000fe200080006ff */
[----:B------:R-:W-:Y:S01]  /*17f0*/  VOTEU.ALL UP0, P3 ;  /* 0x0000000000ff7886 */ /* 0x000fe20001800000 */
[----:B------:R-:W2:Y:S04]  /*1800*/  FENCE.VIEW.ASYNC.S ;  /* 0x00000000000073c6 */ /* 0x000ea80000000000 */
[----:B--2---:R2:W3:Y:S06]  /*1810*/  @!UP0 SYNCS.EXCH.64 URZ, [UR11+0x24000], UR16 ;  /* 0x024000100bff85b2 */ /* 0x0044ec0008000100 */
[----:B------:R2:W3:Y:S02]  /*1820*/  @!UP1 SYNCS.EXCH.64 URZ, [UR11+0x24020], UR4 ;  /* 0x024020040bff95b2 */ /* 0x0004e40008000100 */
[----:B---3--:R-:W-:Y:S06]  /*1830*/  BAR.SYNC.DEFER_BLOCKING 0x0 ;  /* 0x0000000000007b1d */ /* 0x008fec0000010000 */
[----:B------:R-:W-:Y:S05]  /*1840*/  @P3 BRA `(.L_x_54) ;  /* 0x00000000002c3947 */ /* 0x000fea0003800000 */
[----:B--2---:R-:W-:Y:S02]  /*1850*/  UMOV UR4, 0x1 ;  /* 0x0000000100047882 */ /* 0x004fe40000000000 */
[----:B------:R-:W-:-:S04]  /*1860*/  UIADD3 UR16, UPT, UPT, -UR4, 0x100000, URZ ;  /* 0x0010000004107890 */ /* 0x000fc8000fffe1ff */
[----:B------:R-:W-:Y:S02]  /*1870*/  USHF.L.U32 UR17, UR16, 0xb, URZ ;  /* 0x0000000b10117899 */ /* 0x000fe400080006ff */
[----:B------:R-:W-:Y:S02]  /*1880*/  USHF.L.U32 UR16, UR16, 0x1, URZ ;  /* 0x0000000110107899 */ /* 0x000fe400080006ff */
[----:B------:R-:W-:-:S04]  /*1890*/  UIADD3 UR4, UPT, UPT, -UR4, 0x100000, URZ ;  /* 0x0010000004047890 */ /* 0x000fc8000fffe1ff */
[----:B------:R-:W-:Y:S02]  /*18a0*/  USHF.L.U32 UR5, UR4, 0xb, URZ ;  /* 0x0000000b04057899 */ /* 0x000fe400080006ff */
[----:B------:R-:W-:Y:S01]  /*18b0*/  USHF.L.U32 UR4, UR4, 0x1, URZ ;  /* 0x0000000104047899 */ /* 0x000fe200080006ff */
[----:B------:R-:W2:Y:S03]  /*18c0*/  FENCE.VIEW.ASYNC.S ;  /* 0x00000000000073c6 */ /* 0x000ea60000000000 */
[----:B--2---:R3:W2:Y:S08]  /*18d0*/  SYNCS.EXCH.64 URZ, [UR11+0x24008], UR16 ;  /* 0x024008100bff75b2 */ /* 0x0046b00008000100 */
[----:B------:R3:W4:Y:S02]  /*18e0*/  SYNCS.EXCH.64 URZ, [UR11+0x24028], UR4 ;  /* 0x024028040bff75b2 */ /* 0x0007240008000100 */
[----:B---3--:R-:W-:Y:S01]  /*18f0*/  NOP ;  /* 0x0000000000007918 */ /* 0x008fe20000000000 */
.L_x_54:
[----:B--2---:R-:W-:Y:S05]  /*1900*/  BSYNC.RECONVERGENT B5 ;  /* 0x0000000000057941 */ /* 0x004fea0003800200 */
.L_x_53:
[----:B----4-:R-:W-:Y:S01]  /*1910*/  BAR.SYNC.DEFER_BLOCKING 0x0 ;  /* 0x0000000000007b1d */ /* 0x010fe20000010000 */
[----:B------:R-:W-:Y:S01]  /*1920*/  UIADD3 UR6, UPT, UPT, UR11, 0x24020, URZ ;  /* 0x000240200b067890 */ /* 0x000fe2000fffe0ff */
[----:B------:R-:W-:Y:S01]  /*1930*/  ISETP.GE.AND P0, PT, R6, 0x1, PT ;  /* 0x000000010600780c */ /* 0x000fe20003f06270 */
[----:B------:R-:W-:-:S03]  /*1940*/  USHF.L.U32 UR23, UR15, 0x6, URZ ;  /* 0x000000060f177899 */ /* 0x000fc600080006ff */
[----:B------:R-:W-:Y:S04]  /*1950*/  BSSY.RECONVERGENT B5, `(.L_x_55) ;  /* 0x000000d000057945 */ /* 0x000fe80003800200 */
[----:B------:R-:W-:Y:S05]  /*1960*/  @P3 BRA `(.L_x_56) ;  /* 0x00000000002c3947 */ /* 0x000fea0003800000 */
[----:B------:R-:W-:Y:S02]  /*1970*/  UMOV UR4, 0x1 ;  /* 0x0000000100047882 */ /* 0x000fe40000000000 */
[----:B------:R-:W-:-:S04]  /*1980*/  UIADD3 UR16, UPT, UPT, -UR4, 0x100000, URZ ;  /* 0x0010000004107890 */ /* 0x000fc8000fffe1ff */
[----:B------:R-:W-:Y:S02]  /*1990*/  USHF.L.U32 UR17, UR16, 0xb, URZ ;  /* 0x0000000b10117899 */ /* 0x000fe400080006ff */
[----:B------:R-:W-:Y:S02]  /*19a0*/  USHF.L.U32 UR16, UR16, 0x1, URZ ;  /* 0x0000000110107899 */ /* 0x000fe400080006ff */
[----:B------:R-:W-:-:S04]  /*19b0*/  UIADD3 UR4, UPT, UPT, -UR4, 0x100000, URZ ;  /* 0x0010000004047890 */ /* 0x000fc8000fffe1ff */
[----:B------:R-:W-:Y:S02]  /*19c0*/  USHF.L.U32 UR5, UR4, 0xb, URZ ;  /* 0x0000000b04057899 */ /* 0x000fe400080006ff */
[----:B------:R-:W-:Y:S01]  /*19d0*/  USHF.L.U32 UR4, UR4, 0x1, URZ ;  /* 0x0000000104047899 */ /* 0x000fe200080006ff */
[----:B------:R-:W2:Y:S03]  /*19e0*/  FENCE.VIEW.ASYNC.S ;  /* 0x00000000000073c6 */ /* 0x000ea60000000000 */
[----:B--2---:R2:W3:Y:S08]  /*19f0*/  SYNCS.EXCH.64 URZ, [UR11+0x24010], UR16 ;  /* 0x024010100bff75b2 */ /* 0x0044f00008000100 */
[----:B------:R2:W4:Y:S01]  /*1a00*/  SYNCS.EXCH.64 URZ, [UR11+0x24030], UR4 ;  /* 0x024030040bff75b2 */ /* 0x0005220008000100 */
[----:B------:R-:W-:Y:S01]  /*1a10*/  NOP ;  /* 0x0000000000007918 */ /* 0x000fe20000000000 */
.L_x_56:
[----:B--2---:R-:W-:Y:S05]  /*1a20*/  BSYNC.RECONVERGENT B5 ;  /* 0x0000000000057941 */ /* 0x004fea0003800200 */
.L_x_55:
[----:B------:R-:W-:Y:S05]  /*1a30*/  @!P0 BRA `(.L_x_57) ;  /* 0x0000000c00508947 */ /* 0x000fea0003800000 */
[----:B---34-:R-:W-:Y:S01]  /*1a40*/  BAR.SYNC.DEFER_BLOCKING 0x0 ;  /* 0x0000000000007b1d */ /* 0x018fe20000010000 */
[----:B------:R-:W-:Y:S01]  /*1a50*/  ELECT P1, URZ, PT ;  /* 0x0000000000ff782f */ /* 0x000fe20003820000 */
[----:B------:R-:W-:Y:S01]  /*1a60*/  @!P3 IMAD.MOV.U32 R2, RZ, RZ, 0xc000 ;  /* 0x0000c000ff02b424 */ /* 0x000fe200078e00ff */
[----:B------:R-:W-:Y:S02]  /*1a70*/  ULOP3.LUT UR4, UR14, 0x1, URZ, 0xc0, !UPT ;  /* 0x000000010e047892 */ /* 0x000fe4000f8ec0ff */
[C---:B------:R-:W-:Y:S02]  /*1a80*/  ISETP.LT.U32.AND P1, PT, R36.reuse, 0x40, P1 ;  /* 0x000000402400780c */ /* 0x040fe40000f21070 */
[----:B------:R-:W-:Y:S01]  /*1a90*/  ELECT P0, URZ, PT ;  /* 0x0000000000ff782f */ /* 0x000fe20003800000 */
[----:B------:R-:W-:Y:S02]  /*1aa0*/  ULEA UR5, UR4, UR11, 0xd ;  /* 0x0000000b04057291 */ /* 0x000fe4000f8e68ff */
[----:B------:R-:W-:Y:S01]  /*1ab0*/  USHF.L.U32 UR22, UR4, 0x6, URZ ;  /* 0x0000000604167899 */ /* 0x000fe200080006ff */
[----:B------:R-:W-:Y:S01]  /*1ac0*/  ISETP.LT.U32.AND P0, PT, R36, 0x40, P0 ;  /* 0x000000402400780c */ /* 0x000fe20000701070 */
[----:B------:R-:W-:Y:S01]  /*1ad0*/  ULEA UR16, UR4, UR5, 0xd ;  /* 0x0000000504107291 */ /* 0x000fe2000f8e68ff */
[----:B------:R-:W-:-:S04]  /*1ae0*/  UMOV UR19, UR7 ;  /* 0x0000000700137c82 */ /* 0x000fc80008000000 */
[----:B------:R-:W-:Y:S01]  /*1af0*/  UMOV UR18, UR22 ;  /* 0x0000001600127c82 */ /* 0x000fe20008000000 */
[----:B------:R-:W-:Y:S01]  /*1b00*/  VOTEU.ANY UP0, P1 ;  /* 0x0000000000ff7886 */ /* 0x000fe20000800100 */
[----:B------:R-:W-:-:S04]  /*1b10*/  VOTEU.ANY UP2, P1 ;  /* 0x0000000000ff7886 */ /* 0x000fc80000840100 */
[----:B------:R-:W-:Y:S01]  /*1b20*/  @UP0 UIADD3 UR20, UPT, UPT, UR5, 0x18000, URZ ;  /* 0x0001800005140890 */ /* 0x000fe2000fffe0ff */
[----:B------:R2:W-:Y:S01]  /*1b30*/  @!P3 SYNCS.ARRIVE.TRANS64 RZ, [UR11+0x24000], R2 ;  /* 0x02400002ffffb9a7 */ /* 0x0005e2000800000b */
[----:B------:R-:W-:Y:S01]  /*1b40*/  @UP0 UIADD3 UR21, UPT, UPT, UR11, 0x24000, URZ ;  /* 0x000240000b150890 */ /* 0x000fe2000fffe0ff */
[----:B------:R-:W-:Y:S06]  /*1b50*/  BAR.SYNC.DEFER_BLOCKING 0x0 ;  /* 0x0000000000007b1d */ /* 0x000fec0000010000 */
[----:B------:R-:W-:Y:S01]  /*1b60*/  VOTEU.ANY UP1, P0 ;  /* 0x0000000000ff7886 */ /* 0x000fe20000020100 */
[----:B------:R-:W-:-:S04]  /*1b70*/  VOTEU.ANY UP0, P0 ;  /* 0x0000000000ff7886 */ /* 0x000fc80000000100 */
[----:B------:R-:W-:Y:S01]  /*1b80*/  @UP1 UIADD3 UR17, UPT, UPT, UR11, 0x24000, URZ ;  /* 0x000240000b111890 */ /* 0x000fe2000fffe0ff */
[----:B------:R2:W-:Y:S01]  /*1b90*/  @UP2 UTMALDG.2D [UR20], [UR8] ;  /* 0x00000014080025b4 */ /* 0x0005e20008008000 */
[----:B------:R3:W-:Y:S06]  /*1ba0*/  MEMBAR.ALL.CTA ;  /* 0x0000000000007992 */ /* 0x0007ec0000008000 */
[----:B---3--:R-:W3:Y:S02]  /*1bb0*/  FENCE.VIEW.ASYNC.S ;  /* 0x00000000000073c6 */ /* 0x008ee40000000000 */
[----:B---3--:R-:W-:Y:S06]  /*1bc0*/  BAR.SYNC.DEFER_BLOCKING 0x0 ;  /* 0x0000000000007b1d */ /* 0x008fec0000010000 */
[----:B------:R2:W-:Y:S01]  /*1bd0*/  @UP0 UTMALDG.2D [UR16], [UR32] ;  /* 0x00000010200005b4 */ /* 0x0005e20008008000 */
[----:B------:R-:W-:Y:S01]  /*1be0*/  UISETP.NE.U32.AND UP0, UPT, UR14, URZ, UPT ;  /* 0x000000ff0e00728c */ /* 0x000fe2000bf05070 */
[----:B------:R-:W-:Y:S06]  /*1bf0*/  BAR.SYNC.DEFER_BLOCKING 0x0 ;  /* 0x0000000000007b1d */ /* 0x000fec0000010000 */
[----:B------:R-:W3:Y:S02]  /*1c00*/  SYNCS.PHASECHK.TRANS64.TRYWAIT P0, [UR11+0x24000], RZ ;  /* 0x024000ffff0075a7 */ /* 0x000ee4000800110b */
[----:B--23--:R-:W-:Y:S05]  /*1c10*/  @!P0 BRA `(.L_x_58) ;  /* 0x0000001000a88947 */ /* 0x00cfea0003800000 */
.L_x_74:
[----:B------:R-:W-:Y:S05]  /*1c20*/  BRA.U UP0, `(.L_x_59) ;  /* 0x0000000100c87547 */ /* 0x000fea000b800000 */
[----:B------:R-:W-:Y:S02]  /*1c30*/  USHF.R.U32.HI UR16, URZ, 0x4, UR11 ;  /* 0x00000004ff107899 */ /* 0x000fe4000801160b */
[----:B------:R-:W-:Y:S02]  /*1c40*/  UIADD3 UR15, UPT, UPT, UR11, 0x18000, URZ ;  /* 0x000180000b0f7890 */ /* 0x000fe4000fffe0ff */
[----:B------:R-:W-:Y:S02]  /*1c50*/  USGXT.U32 UR16, UR16, 0xe ;  /* 0x0000000e1010789a */ /* 0x000fe40008000000 */
[----:B------:R-:W-:Y:S02]  /*1c60*/  USHF.R.U32.HI UR15, URZ, 0x4, UR15 ;  /* 0x00000004ff0f7899 */ /* 0x000fe4000801160f */
[----:B------:R-:W-:Y:S02]  /*1c70*/  UIADD3 UR48, UP0, UPT, UR16, 0x2, URZ ;  /* 0x0000000210307890 */ /* 0x000fe4000ff1e0ff */
[----:B------:R-:W-:Y:S01]  /*1c80*/  USGXT.U32 UR18, UR15, 0xe ;  /* 0x0000000e0f12789a */ /* 0x000fe20008000000 */
[----:B------:R-:W-:Y:S01]  /*1c90*/  UMOV UR5, URZ ;  /* 0x000000ff00057c82 */ /* 0x000fe20008000000 */
[----:B------:R-:W-:Y:S01]  /*1ca0*/  UMOV UR4, URZ ;  /* 0x000000ff00047c82 */ /* 0x000fe20008000000 */
[----:B------:R-:W-:-:S02]  /*1cb0*/  UIADD3.X UR49, UPT, UPT, UR5, 0x40004040, URZ, UP0, !UPT ;  /* 0x4000404005317890 */ /* 0x000fc400087fe4ff */
[----:B------:R-:W-:Y:S02]  /*1cc0*/  UIADD3 UR50, UP0, UPT, UR18, 0x2, URZ ;  /* 0x0000000212327890 */ /* 0x000fe4000ff1e0ff */
[----:B------:R-:W-:Y:S02]  /*1cd0*/  UIADD3.64 UR24, UPT, UPT, UR48, 0x2, URZ ;  /* 0x0000000230187897 */ /* 0x000fe4000fffe0ff */
[----:B------:R-:W-:Y:S02]  /*1ce0*/  UIADD3.X UR51, UPT, UPT, UR4, 0x40004040, URZ, UP0, !UPT ;  /* 0x4000404004337890 */ /* 0x000fe400087fe4ff */
[----:B------:R-:W-:Y:S02]  /*1cf0*/  UIADD3.64 UR28, UPT, UPT, UR48, 0x4, URZ ;  /* 0x00000004301c7897 */ /* 0x000fe4000fffe0ff */
[----:B------:R-:W-:Y:S02]  /*1d00*/  UIADD3.64 UR4, UPT, UPT, UR50, 0x2, URZ ;  /* 0x0000000232047897 */ /* 0x000fe4000fffe0ff */
[----:B------:R-:W-:-:S02]  /*1d10*/  UIADD3.64 UR26, UPT, UPT, UR50, 0x4, URZ ;  /* 0x00000004321a7897 */ /* 0x000fc4000fffe0ff */
[----:B------:R-:W-:Y:S02]  /*1d20*/  UIADD3.64 UR34, UPT, UPT, UR48, 0x3fe, URZ ;  /* 0x000003fe30227897 */ /* 0x000fe4000fffe0ff */
[----:B------:R-:W-:Y:S02]  /*1d30*/  UIADD3.64 UR30, UPT, UPT, UR50, 0x1fe, URZ ;  /* 0x000001fe321e7897 */ /* 0x000fe4000fffe0ff */
[----:B------:R-:W-:Y:S02]  /*1d40*/  UIADD3.64 UR38, UPT, UPT, UR48, 0x400, URZ ;  /* 0x0000040030267897 */ /* 0x000fe4000fffe0ff */
[----:B------:R-:W-:Y:S02]  /*1d50*/  UIADD3.64 UR36, UPT, UPT, UR50, 0x200, URZ ;  /* 0x0000020032247897 */ /* 0x000fe4000fffe0ff */
[----:B------:R-:W-:Y:S02]  /*1d60*/  UIADD3.64 UR42, UPT, UPT, UR48, 0x402, URZ ;  /* 0x00000402302a7897 */ /* 0x000fe4000fffe0ff */
[----:B------:R-:W-:Y:S01]  /*1d70*/  UIADD3.64 UR40, UPT, UPT, UR50, 0x202, URZ ;  /* 0x0000020232287897 */ /* 0x000fe2000fffe0ff */
[----:B------:R-:W-:Y:S01]  /*1d80*/  UMOV UR20, 0x0 ;  /* 0x0000000000147882 */ /* 0x000fe20000000000 */
[----:B------:R-:W-:Y:S01]  /*1d90*/  UMOV UR21, 0x4200010 ;  /* 0x0420001000157882 */ /* 0x000fe20000000000 */
[----:B------:R-:W-:Y:S01]  /*1da0*/  UIADD3.64 UR46, UPT, UPT, UR48, 0x404, URZ ;  /* 0x00000404302e7897 */ /* 0x000fe2000fffe0ff */
[----:B------:R-:W-:Y:S01]  /*1db0*/  UMOV UR17, 0x40004040 ;  /* 0x4000404000117882 */ /* 0x000fe20000000000 */
[----:B------:R-:W-:Y:S01]  /*1dc0*/  UIADD3.64 UR44, UPT, UPT, UR50, 0x204, URZ ;  /* 0x00000204322c7897 */ /* 0x000fe2000fffe0ff */
[----:B------:R-:W-:Y:S01]  /*1dd0*/  UMOV UR19, 0x40004040 ;  /* 0x4000404000137882 */ /* 0x000fe20000000000 */
[----:B------:R-:W-:Y:S01]  /*1de0*/  UMOV UR52, 0x0 ;  /* 0x0000000000347882 */ /* 0x000fe20000000000 */
[----:B------:R-:W-:Y:S01]  /*1df0*/  UMOV UR53, 0x4200010 ;  /* 0x0420001000357882 */ /* 0x000fe20000000000 */
[----:B------:R-:W-:Y:S01]  /*1e00*/  UMOV UR54, 0x0 ;  /* 0x0000000000367882 */ /* 0x000fe20000000000 */
[----:B------:R-:W-:Y:S01]  /*1e10*/  UMOV UR55, 0x4200010 ;  /* 0x0420001000377882 */ /* 0x000fe20000000000 */
[----:B------:R2:W-:Y:S01]  /*1e20*/  UTCHMMA gdesc[UR18], gdesc[UR16], tmem[UR10], tmem[UR20], idesc[UR21], !UPT ;  /* 0x00ff1410120075ea */ /* 0x0005e2000f80000a */
[----:B------:R-:W-:Y:S01]  /*1e30*/  UMOV UR56, 0x0 ;  /* 0x0000000000387882 */ /* 0x000fe20000000000 */
[----:B------:R-:W-:Y:S01]  /*1e40*/  UMOV UR57, 0x4200010 ;  /* 0x0420001000397882 */ /* 0x000fe20000000000 */
[----:B------:R2:W-:Y:S01]  /*1e50*/  UTCHMMA gdesc[UR50], gdesc[UR48], tmem[UR10], tmem[UR52], idesc[UR53], UPT ;  /* 0x00ff3430320075ea */ /* 0x0005e2000b80000a */
        /* <DEDUP_REMOVED lines=12> */
[----:B------:R2:W-:Y:S01]  /*1f20*/  UTCHMMA gdesc[UR40], gdesc[UR42], tmem[UR10], tmem[UR62], idesc[UR63], UPT ;  /* 0x00ff3e2a280075ea */ /* 0x0005e2000b80000a */
[----:B------:R2:W-:Y:S01]  /*1f30*/  UTCHMMA gdesc[UR44], gdesc[UR46], tmem[UR10], tmem[UR64], idesc[UR65], UPT ;  /* 0x00ff402e2c0075ea */ /* 0x0005e2000b80000a */
[----:B------:R-:W-:Y:S01]  /*1f40*/  NOP ;  /* 0x0000000000007918 */ /* 0x000fe20000000000 */
.L_x_59:
[----:B------:R-:W-:Y:S01]  /*1f50*/  ELECT P0, URZ, PT ;  /* 0x0000000000ff782f */ /* 0x000fe20003800000 */
[----:B--2---:R-:W-:Y:S01]  /*1f60*/  UMOV UR4, UR6 ;  /* 0x0000000600047c82 */ /* 0x004fe20008000000 */
[----:B------:R-:W-:Y:S02]  /*1f70*/  UMOV UR5, URZ ;  /* 0x000000ff00057c82 */ /* 0x000fe40008000000 */
[----:B------:R-:W-:-:S13]  /*1f80*/  ISETP.LT.U32.AND P0, PT, R36, 0x20, P0 ;  /* 0x000000202400780c */ /* 0x000fda0000701070 */
[----:B------:R-:W-:Y:S01]  /*1f90*/  VOTEU.ANY UP0, P0 ;  /* 0x0000000000ff7886 */ /* 0x000fe20000000100 */
[----:B------:R-:W-:Y:S01]  /*1fa0*/  VOTEU.ANY UP1, P0 ;  /* 0x0000000000ff7886 */ /* 0x000fe20000020100 */
[----:B------:R-:W-:-:S03]  /*1fb0*/  ISETP.GE.U32.AND P0, PT, R6, 0x81, PT ;  /* 0x000000810600780c */ /* 0x000fc60003f06070 */
[----:B------:R-:W-:Y:S02]  /*1fc0*/  @UP0 UMOV UR4, UR4 ;  /* 0x0000000400040c82 */ /* 0x000fe40008000000 */
[----:B------:R2:W-:Y:S01]  /*1fd0*/  @UP1 UTCBAR [UR4], URZ ;  /* 0x000000ff040013e9 */ /* 0x0005e200080000ff */
[----:B------:R-:W-:Y:S06]  /*1fe0*/  BAR.SYNC.DEFER_BLOCKING 0x0 ;  /* 0x0000000000007b1d */ /* 0x000fec0000010000 */
[----:B------:R-:W3:Y:S02]  /*1ff0*/  SYNCS.PHASECHK.TRANS64.TRYWAIT P1, [UR11+0x24020], RZ ;  /* 0x024020ffff0075a7 */ /* 0x000ee4000802110b */
[----:B--23--:R-:W-:Y:S05]  /*2000*/  @!P1 BRA `(.L_x_60) ;  /* 0x0000000c00b89947 */ /* 0x00cfea0003800000 */
.L_x_75:
[----:B------:R-:W-:Y:S01]  /*2010*/  IMAD.MOV.U32 R2, RZ, RZ, RZ ;  /* 0x000000ffff027224 */ /* 0x000fe200078e00ff */
[----:B------:R-:W-:Y:S06]  /*2020*/  @!P0 BRA `(.L_x_57) ;  /* 0x0000000400d48947 */ /* 0x000fec0003800000 */
[----:B------:R-:W2:Y:S01]  /*2030*/  LDCU UR34, c[0x0][0x3a0] ;  /* 0x00007400ff2277ac */ /* 0x000ea20008000800 */
[----:B------:R-:W-:Y:S01]  /*2040*/  UMOV UR35, 0x80 ;  /* 0x0000008000237882 */ /* 0x000fe20000000000 */
[----:B------:R-:W-:-:S05]  /*2050*/  UMOV UR15, 0x1 ;  /* 0x00000001000f7882 */ /* 0x000fca0000000000 */
.L_x_64:
[----:B------:R-:W-:Y:S01]  /*2060*/  BAR.SYNC.DEFER_BLOCKING 0x0 ;  /* 0x0000000000007b1d */ /* 0x000fe20000010000 */
[----:B------:R-:W-:Y:S01]  /*2070*/  ULEA UR42, UR15, UR11, 0x3 ;  /* 0x0000000b0f2a7291 */ /* 0x000fe2000f8e18ff */
[----:B------:R-:W-:Y:S01]  /*2080*/  @!P3 IMAD.MOV.U32 R3, RZ, RZ, 0xc000 ;  /* 0x0000c000ff03b424 */ /* 0x000fe200078e00ff */
[----:B------:R-:W-:Y:S01]  /*2090*/  ELECT P1, URZ, PT ;  /* 0x0000000000ff782f */ /* 0x000fe20003820000 */
[----:B------:R-:W-:-:S03]  /*20a0*/  ULEA UR4, UR15, UR11, 0xe ;  /* 0x0000000b0f047291 */ /* 0x000fc6000f8e70ff */
[----:B------:R-:W-:Y:S01]  /*20b0*/  ISETP.LT.U32.AND P1, PT, R36, 0x40, P1 ;  /* 0x000000402400780c */ /* 0x000fe20000f21070 */
[----:B------:R-:W-:Y:S02]  /*20c0*/  ULOP3.LUT UR5, UR14, 0x1, URZ, 0xc0, !UPT ;  /* 0x000000010e057892 */ /* 0x000fe4000f8ec0ff */
[----:B------:R-:W-:Y:S02]  /*20d0*/  UIADD3 UR16, UPT, UPT, UR4, 0x18000, URZ ;  /* 0x0001800004107890 */ /* 0x000fe4000fffe0ff */
[----:B------:R-:W-:Y:S02]  /*20e0*/  ULEA UR22, UR5, UR35, 0x6 ;  /* 0x0000002305167291 */ /* 0x000fe4000f8e30ff */
[----:B------:R-:W-:Y:S01]  /*20f0*/  ULEA UR20, UR5, UR16, 0xd ;  /* 0x0000001005147291 */ /* 0x000fe2000f8e68ff */
[----:B------:R-:W-:Y:S01]  /*2100*/  ELECT P0, URZ, PT ;  /* 0x0000000000ff782f */ /* 0x000fe20003800000 */
[----:B------:R-:W-:-:S04]  /*2110*/  ULEA UR17, UR15, UR11, 0xf ;  /* 0x0000000b0f117291 */ /* 0x000fc8000f8e78ff */
[----:B------:R-:W-:Y:S01]  /*2120*/  VOTEU.ANY UP0, P1 ;  /* 0x0000000000ff7886 */ /* 0x000fe20000800100 */
[----:B------:R-:W-:Y:S01]  /*2130*/  ISETP.LT.U32.AND P0, PT, R36, 0x40, P0 ;  /* 0x000000402400780c */ /* 0x000fe20000701070 */
[----:B------:R-:W-:Y:S01]  /*2140*/  ULEA UR4, UR5, UR17, 0xe ;  /* 0x0000001105047291 */ /* 0x000fe2000f8e70ff */
[----:B------:R3:W-:Y:S02]  /*2150*/  @!P3 SYNCS.ARRIVE.TRANS64 RZ, [UR42+0x24000], R3 ;  /* 0x02400003ffffb9a7 */ /* 0x0007e4000800002a */
[----:B------:R-:W-:Y:S01]  /*2160*/  @UP0 UIADD3 UR21, UPT, UPT, UR42, 0x24000, URZ ;  /* 0x000240002a150890 */ /* 0x000fe2000fffe0ff */
[----:B------:R-:W-:Y:S01]  /*2170*/  VOTEU.ANY UP0, P1 ;  /* 0x0000000000ff7886 */ /* 0x000fe20000800100 */
[----:B------:R-:W-:Y:S01]  /*2180*/  BAR.SYNC.DEFER_BLOCKING 0x0 ;  /* 0x0000000000007b1d */ /* 0x000fe20000010000 */
[----:B---3--:R-:W-:-:S06]  /*2190*/  IMAD.U32 R3, R2, -0x80000000, RZ ;  /* 0x8000000002037824 */ /* 0x008fcc00078e00ff */
[----:B------:R-:W-:Y:S01]  /*21a0*/  VOTEU.ANY UP1, P0 ;  /* 0x0000000000ff7886 */ /* 0x000fe20000020100 */
[----:B------:R-:W-:-:S04]  /*21b0*/  UMOV UR6, UR22 ;  /* 0x0000001600067c82 */ /* 0x000fc80008000000 */
[----:B------:R-:W-:Y:S01]  /*21c0*/  @UP1 UIADD3 UR5, UPT, UPT, UR42, 0x24000, URZ ;  /* 0x000240002a051890 */ /* 0x000fe2000fffe0ff */
[----:B------:R-:W-:Y:S01]  /*21d0*/  VOTEU.ANY UP1, P0 ;  /* 0x0000000000ff7886 */ /* 0x000fe20000020100 */
[----:B------:R3:W-:Y:S01]  /*21e0*/  @UP0 UTMALDG.2D [UR20], [UR8] ;  /* 0x00000014080005b4 */ /* 0x0007e20008008000 */
[----:B------:R-:W-:Y:S01]  /*21f0*/  UISETP.NE.U32.AND UP0, UPT, UR14, URZ, UPT ;  /* 0x000000ff0e00728c */ /* 0x000fe2000bf05070 */
[----:B------:R4:W-:Y:S06]  /*2200*/  MEMBAR.ALL.CTA ;  /* 0x0000000000007992 */ /* 0x0009ec0000008000 */
[----:B----4-:R-:W4:Y:S02]  /*2210*/  FENCE.VIEW.ASYNC.S ;  /* 0x00000000000073c6 */ /* 0x010f240000000000 */
[----:B----4-:R-:W-:Y:S06]  /*2220*/  BAR.SYNC.DEFER_BLOCKING 0x0 ;  /* 0x0000000000007b1d */ /* 0x010fec0000010000 */
[----:B------:R3:W-:Y:S02]  /*2230*/  @UP1 UTMALDG.2D [UR4], [UR32] ;  /* 0x00000004200015b4 */ /* 0x0007e40008008000 */
[----:B------:R-:W-:Y:S06]  /*2240*/  BAR.SYNC.DEFER_BLOCKING 0x0 ;  /* 0x0000000000007b1d */ /* 0x000fec0000010000 */
[----:B------:R-:W4:Y:S02]  /*2250*/  SYNCS.PHASECHK.TRANS64.TRYWAIT P0, [UR42+0x24000], R3 ;  /* 0x02400003ff0075a7 */ /* 0x000f24000800112a */
[----:B---34-:R-:W-:Y:S05]  /*2260*/  @!P0 BRA `(.L_x_61) ;  /* 0x0000000c002c8947 */ /* 0x018fea0003800000 */
.L_x_76:
[----:B------:R-:W-:Y:S05]  /*2270*/  BRA.U UP0, `(.L_x_62) ;  /* 0x0000000100f47547 */ /* 0x000fea000b800000 */
[----:B------:R-:W-:Y:S02]  /*2280*/  USHF.R.U32.HI UR20, URZ, 0x4, UR16 ;  /* 0x00000004ff147899 */ /* 0x000fe40008011610 */
[----:B------:R-:W-:Y:S02]  /*2290*/  USHF.R.U32.HI UR24, URZ, 0x4, UR17 ;  /* 0x00000004ff187899 */ /* 0x000fe40008011611 */
[----:B------:R-:W-:Y:S02]  /*22a0*/  USGXT.U32 UR20, UR20, 0xe ;  /* 0x0000000e1414789a */ /* 0x000fe40008000000 */
[----:B------:R-:W-:Y:S02]  /*22b0*/  USGXT.U32 UR24, UR24, 0xe ;  /* 0x0000000e1818789a */ /* 0x000fe40008000000 */
[----:B------:R-:W-:Y:S02]  /*22c0*/  UIADD3 UR28, UP0, UPT, UR20, 0x2, URZ ;  /* 0x00000002141c7890 */ /* 0x000fe4000ff1e0ff */
[----:B------:R-:W-:Y:S01]  /*22d0*/  UIADD3 UR26, UP1, UPT, UR24, 0x2, URZ ;  /* 0x00000002181a7890 */ /* 0x000fe2000ff3e0ff */
[----:B------:R-:W-:Y:S01]  /*22e0*/  UMOV UR4, URZ ;  /* 0x000000ff00047c82 */ /* 0x000fe20008000000 */
[----:B------:R-:W-:Y:S01]  /*22f0*/  UMOV UR5, URZ ;  /* 0x000000ff00057c82 */ /* 0x000fe20008000000 */
[----:B------:R-:W-:-:S02]  /*2300*/  UIADD3.X UR29, UPT, UPT, UR4, 0x40004040, URZ, UP0, !UPT ;  /* 0x40004040041d7890 */ /* 0x000fc400087fe4ff */
[----:B------:R-:W-:Y:S02]  /*2310*/  UIADD3 UR44, UP3, UPT, UR28, 0x2, URZ ;  /* 0x000000021c2c7890 */ /* 0x000fe4000ff7e0ff */
[----:B------:R-:W-:Y:S02]  /*2320*/  UIADD3.X UR27, UPT, UPT, UR5, 0x40004040, URZ, UP1, !UPT ;  /* 0x40004040051b7890 */ /* 0x000fe40008ffe4ff */
[----:B------:R-:W-:Y:S02]  /*2330*/  UIADD3 UR46, UP2, UPT, UR26, 0x2, URZ ;  /* 0x000000021a2e7890 */ /* 0x000fe4000ff5e0ff */
[----:B------:R-:W-:Y:S02]  /*2340*/  UIADD3 UR48, UP6, UPT, UR28, 0x4, URZ ;  /* 0x000000041c307890 */ /* 0x000fe4000ffde0ff */
[----:B------:R-:W-:Y:S02]  /*2350*/  UIADD3 UR50, UP5, UPT, UR26, 0x4, URZ ;  /* 0x000000041a327890 */ /* 0x000fe4000ffbe0ff */
[----:B------:R-:W-:-:S02]  /*2360*/  UIADD3 UR52, UP1, UPT, UR28, 0x1fe, URZ ;  /* 0x000001fe1c347890 */ /* 0x000fc4000ff3e0ff */
[----:B------:R-:W-:Y:S02]  /*2370*/  UIADD3 UR54, UP0, UPT, UR26, 0x3fe, URZ ;  /* 0x000003fe1a367890 */ /* 0x000fe4000ff1e0ff */
[----:B------:R-:W-:Y:S02]  /*2380*/  UIADD3.X UR45, UPT, UPT, UR29, URZ, URZ, UP3, !UPT ;  /* 0x000000ff1d2d7290 */ /* 0x000fe40009ffe4ff */
[----:B------:R-:W-:Y:S02]  /*2390*/  UIADD3 UR56, UP4, UPT, UR28, 0x200, URZ ;  /* 0x000002001c387890 */ /* 0x000fe4000ff9e0ff */
[----:B------:R-:W-:Y:S02]  /*23a0*/  UIADD3 UR58, UP3, UPT, UR26, 0x400, URZ ;  /* 0x000004001a3a7890 */ /* 0x000fe4000ff7e0ff */
[----:B------:R-:W-:Y:S02]  /*23b0*/  UIADD3.X UR47, UPT, UPT, UR27, URZ, URZ, UP2, !UPT ;  /* 0x000000ff1b2f7290 */ /* 0x000fe400097fe4ff */
[----:B------:R-:W-:-:S02]  /*23c0*/  UIADD3.X UR49, UPT, UPT, UR29, URZ, URZ, UP6, !UPT ;  /* 0x000000ff1d317290 */ /* 0x000fc4000b7fe4ff */
[----:B------:R-:W-:Y:S02]  /*23d0*/  UIADD3 UR60, UP2, UPT, UR28, 0x202, URZ ;  /* 0x000002021c3c7890 */ /* 0x000fe4000ff5e0ff */
[----:B------:R-:W-:Y:S02]  /*23e0*/  UIADD3 UR62, UP6, UPT, UR26, 0x402, URZ ;  /* 0x000004021a3e7890 */ /* 0x000fe4000ffde0ff */
[----:B------:R-:W-:Y:S02]  /*23f0*/  UIADD3.X UR51, UPT, UPT, UR27, URZ, URZ, UP5, !UPT ;  /* 0x000000ff1b337290 */ /* 0x000fe4000affe4ff */
[----:B------:R-:W-:Y:S02]  /*2400*/  UIADD3.X UR53, UPT, UPT, UR29, URZ, URZ, UP1, !UPT ;  /* 0x000000ff1d357290 */ /* 0x000fe40008ffe4ff */
[----:B------:R-:W-:Y:S02]  /*2410*/  UIADD3 UR4, UP5, UPT, UR28, 0x204, URZ ;  /* 0x000002041c047890 */ /* 0x000fe4000ffbe0ff */
[----:B------:R-:W-:-:S02]  /*2420*/  UIADD3 UR30, UP1, UPT, UR26, 0x404, URZ ;  /* 0x000004041a1e7890 */ /* 0x000fc4000ff3e0ff */
[----:B------:R-:W-:Y:S02]  /*2430*/  UIADD3.X UR55, UPT, UPT, UR27, URZ, URZ, UP0, !UPT ;  /* 0x000000ff1b377290 */ /* 0x000fe400087fe4ff */
[----:B------:R-:W-:Y:S02]  /*2440*/  UIADD3.X UR57, UPT, UPT, UR29, URZ, URZ, UP4, !UPT ;  /* 0x000000ff1d397290 */ /* 0x000fe4000a7fe4ff */
[----:B------:R-:W-:Y:S02]  /*2450*/  UIADD3.X UR59, UPT, UPT, UR27, URZ, URZ, UP3, !UPT ;  /* 0x000000ff1b3b7290 */ /* 0x000fe40009ffe4ff */
[----:B------:R-:W-:Y:S02]  /*2460*/  UIADD3.X UR61, UPT, UPT, UR29, URZ, URZ, UP2, !UPT ;  /* 0x000000ff1d3d7290 */ /* 0x000fe400097fe4ff */
[----:B------:R-:W-:Y:S01]  /*2470*/  UIADD3.X UR63, UPT, UPT, UR27, URZ, URZ, UP6, !UPT ;  /* 0x000000ff1b3f7290 */ /* 0x000fe2000b7fe4ff */
[----:B------:R-:W-:Y:S01]  /*2480*/  UMOV UR18, 0x0 ;  /* 0x0000000000127882 */ /* 0x000fe20000000000 */
[----:B------:R-:W-:Y:S01]  /*2490*/  UMOV UR19, 0x4200010 ;  /* 0x0420001000137882 */ /* 0x000fe20000000000 */
[----:B------:R-:W-:Y:S01]  /*24a0*/  UMOV UR21, 0x40004040 ;  /* 0x4000404000157882 */ /* 0x000fe20000000000 */
[----:B------:R-:W-:Y:S01]  /*24b0*/  UMOV UR25, 0x40004040 ;  /* 0x4000404000197882 */ /* 0x000fe20000000000 */
[----:B------:R-:W-:Y:S01]  /*24c0*/  UIADD3.X UR5, UPT, UPT, UR29, URZ, URZ, UP5, !UPT ;  /* 0x000000ff1d057290 */ /* 0x000fe2000affe4ff */
[----:B------:R3:W-:Y:S01]  /*24d0*/  UTCHMMA gdesc[UR20], gdesc[UR24], tmem[UR10], tmem[UR18], idesc[UR19], UPT ;  /* 0x00ff1218140075ea */ /* 0x0007e2000b80000a */
[----:B------:R-:W-:Y:S01]  /*24e0*/  UIADD3.X UR31, UPT, UPT, UR27, URZ, URZ, UP1, !UPT ;  /* 0x000000ff1b1f7290 */ /* 0x000fe20008ffe4ff */
[----:B------:R-:W-:Y:S01]  /*24f0*/  UMOV UR16, 0x0 ;  /* 0x0000000000107882 */ /* 0x000fe20000000000 */
[----:B------:R-:W-:Y:S01]  /*2500*/  UMOV UR17, 0x4200010 ;  /* 0x0420001000117882 */ /* 0x000fe20000000000 */
[----:B------:R-:W-:Y:S01]  /*2510*/  UMOV UR40, 0x0 ;  /* 0x0000000000287882 */ /* 0x000fe20000000000 */
[----:B------:R-:W-:Y:S01]  /*2520*/  UMOV UR41, 0x4200010 ;  /* 0x0420001000297882 */ /* 0x000fe20000000000 */
        /* <DEDUP_REMOVED lines=18> */
.L_x_62:
[----:B------:R-:W-:Y:S01]  /*2650*/  ELECT P0, URZ, PT ;  /* 0x0000000000ff782f */ /* 0x000fe20003800000 */
[----:B---3--:R-:W-:-:S03]  /*2660*/  UIADD3 UR4, UPT, UPT, UR42, 0x24020, URZ ;  /* 0x000240202a047890 */ /* 0x008fc6000fffe0ff */
[----:B------:R-:W-:Y:S01]  /*2670*/  ISETP.LT.U32.AND P0, PT, R36, 0x20, P0 ;  /* 0x000000202400780c */ /* 0x000fe20000701070 */
[----:B------:R-:W-:-:S12]  /*2680*/  UMOV UR5, URZ ;  /* 0x000000ff00057c82 */ /* 0x000fd80008000000 */
[----:B------:R-:W-:Y:S01]  /*2690*/  VOTEU.ANY UP0, P0 ;  /* 0x0000000000ff7886 */ /* 0x000fe20000000100 */
[----:B------:R-:W-:-:S04]  /*26a0*/  VOTEU.ANY UP1, P0 ;  /* 0x0000000000ff7886 */ /* 0x000fc80000020100 */
[----:B------:R-:W-:Y:S02]  /*26b0*/  @UP0 UMOV UR4, UR4 ;  /* 0x0000000400040c82 */ /* 0x000fe40008000000 */
[----:B------:R3:W-:Y:S01]  /*26c0*/  @UP1 UTCBAR [UR4], URZ ;  /* 0x000000ff040013e9 */ /* 0x0007e200080000ff */
[----:B------:R-:W-:Y:S06]  /*26d0*/  BAR.SYNC.DEFER_BLOCKING 0x0 ;  /* 0x0000000000007b1d */ /* 0x000fec0000010000 */
[----:B------:R-:W4:Y:S02]  /*26e0*/  SYNCS.PHASECHK.TRANS64.TRYWAIT P0, [UR42+0x24020], R3 ;  /* 0x02402003ff0075a7 */ /* 0x000f24000800112a */
[----:B---34-:R-:W-:Y:S05]  /*26f0*/  @!P0 BRA `(.L_x_63) ;  /* 0x0000000800148947 */ /* 0x018fea0003800000 */
.L_x_77:
[----:B------:R-:W-:Y:S02]  /*2700*/  UIADD3 UR15, UPT, UPT, UR15, 0x1, URZ ;  /* 0x000000010f0f7890 */ /* 0x000fe4000fffe0ff */
[----:B------:R-:W-:Y:S02]  /*2710*/  UIADD3 UR35, UPT, UPT, UR35, 0x80, URZ ;  /* 0x0000008023237890 */ /* 0x000fe4000fffe0ff */
[----:B------:R-:W-:-:S04]  /*2720*/  UISETP.NE.U32.AND UP0, UPT, UR15, 0x3, UPT ;  /* 0x000000030f00788c */ /* 0x000fc8000bf05070 */
[----:B------:R-:W-:Y:S02]  /*2730*/  USEL UR15, UR15, URZ, UP0 ;  /* 0x000000ff0f0f7287 */ /* 0x000fe40008000000 */
[----:B------:R-:W-:Y:S02]  /*2740*/  USEL UR4, URZ, 0x1, UP0 ;  /* 0x00000001ff047887 */ /* 0x000fe40008000000 */
[----:B--2---:R-:W-:-:S04]  /*2750*/  UISETP.GE.AND UP0, UPT, UR35, UR34, UPT ;  /* 0x000000222300728c */ /* 0x004fc8000bf06270 */
[----:B------:R-:W-:-:S05]  /*2760*/  LOP3.LUT R2, R2, UR4, RZ, 0x3c, !PT ;  /* 0x0000000402027c12 */ /* 0x000fca000f8e3cff */
[----:B------:R-:W-:Y:S05]  /*2770*/  BRA.U !UP0, `(.L_x_64) ;  /* 0xfffffff908387547 */ /* 0x000fea000b83ffff */
.L_x_57:
[----:B---34-:R-:W-:Y:S01]  /*2780*/  BAR.SYNC.DEFER_BLOCKING 0x0 ;  /* 0x0000000000007b1d */ /* 0x018fe20000010000 */
[----:B------:R-:W-:-:S05]  /*2790*/  IMAD.SHL.U32 R2, R0, 0x40, RZ ;  /* 0x0000004000027824 */ /* 0x000fca00078e00ff */
[----:B------:R-:W-:Y:S04]  /*27a0*/  BSSY.RECONVERGENT B5, `(.L_x_65) ;  /* 0x0000004000057945 */ /* 0x000fe80003800200 */
[----:B------:R-:W-:Y:S05]  /*27b0*/  @P3 BRA `(.L_x_66) ;  /* 0x0000000000083947 */ /* 0x000fea0003800000 */
[----:B------:R-:W2:Y:S02]  /*27c0*/  SYNCS.CCTL.IV [UR11+0x24000] ;  /* 0x02400000ff0079b1 */ /* 0x000ea4000800000b */
[----:B--2---:R-:W2:Y:S02]  /*27d0*/  SYNCS.CCTL.IV [UR11+0x24020] ;  /* 0x02402000ff0079b1 */ /* 0x004ea4000800000b */
.L_x_66:
[----:B------:R-:W-:Y:S05]  /*27e0*/  BSYNC.RECONVERGENT B5 ;  /* 0x0000000000057941 */ /* 0x000fea0003800200 */
.L_x_65:
[----:B--2---:R-:W-:Y:S06]  /*27f0*/  BAR.SYNC.DEFER_BLOCKING 0x0 ;  /* 0x0000000000007b1d */ /* 0x004fec0000010000 */
[----:B------:R-:W-:Y:S04]  /*2800*/  BSSY.RECONVERGENT B5, `(.L_x_67) ;  /* 0x0000004000057945 */ /* 0x000fe80003800200 */
[----:B------:R-:W-:Y:S05]  /*2810*/  @P3 BRA `(.L_x_68) ;  /* 0x0000000000083947 */ /* 0x000fea0003800000 */
[----:B------:R-:W2:Y:S02]  /*2820*/  SYNCS.CCTL.IV [UR11+0x24008] ;  /* 0x02400800ff0079b1 */ /* 0x000ea4000800000b */
[----:B--2---:R-:W2:Y:S02]  /*2830*/  SYNCS.CCTL.IV [UR11+0x24028] ;  /* 0x02402800ff0079b1 */ /* 0x004ea4000800000b */
.L_x_68:
[----:B------:R-:W-:Y:S05]  /*2840*/  BSYNC.RECONVERGENT B5 ;  /* 0x0000000000057941 */ /* 0x000fea0003800200 */
.L_x_67:
[----:B--2---:R-:W-:Y:S06]  /*2850*/  BAR.SYNC.DEFER_BLOCKING 0x0 ;  /* 0x0000000000007b1d */ /* 0x004fec0000010000 */
[----:B------:R-:W-:Y:S04]  /*2860*/  BSSY.RECONVERGENT B5, `(.L_x_69) ;  /* 0x0000004000057945 */ /* 0x000fe80003800200 */
[----:B------:R-:W-:Y:S05]  /*2870*/  @P3 BRA `(.L_x_70) ;  /* 0x0000000000083947 */ /* 0x000fea0003800000 */
[----:B------:R-:W2:Y:S02]  /*2880*/  SYNCS.CCTL.IV [UR11+0x24010] ;  /* 0x02401000ff0079b1 */ /* 0x000ea4000800000b */
[----:B--2---:R-:W2:Y:S02]  /*2890*/  SYNCS.CCTL.IV [UR11+0x24030] ;  /* 0x02403000ff0079b1 */ /* 0x004ea4000800000b */
.L_x_70:
[----:B------:R-:W-:Y:S05]  /*28a0*/  BSYNC.RECONVERGENT B5 ;  /* 0x0000000000057941 */ /* 0x000fea0003800200 */
.L_x_69:
[----:B------:R-:W-:Y:S01]  /*28b0*/  USHF.L.U32 UR4, UR14, 0x15, URZ ;  /* 0x000000150e047899 */ /* 0x000fe200080006ff */
[----:B------:R-:W-:Y:S01]  /*28c0*/  IMAD.SHL.U32 R3, R0, 0x10, RZ ;  /* 0x0000001000037824 */ /* 0x000fe200078e00ff */
[----:B------:R-:W-:Y:S01]  /*28d0*/  USHF.L.U32 UR5, UR14, 0x4, URZ ;  /* 0x000000040e057899 */ /* 0x000fe200080006ff */
[----:B------:R-:W-:Y:S01]  /*28e0*/  LOP3.LUT R2, R2, 0x3800, RZ, 0xc0, !PT ;  /* 0x0000380002027812 */ /* 0x000fe200078ec0ff */
[----:B------:R-:W-:Y:S02]  /*28f0*/  ULOP3.LUT UR4, UR4, 0x600000, URZ, 0xc0, !UPT ;  /* 0x0060000004047892 */ /* 0x000fe4000f8ec0ff */
[----:B------:R-:W-:Y:S01]  /*2900*/  ULOP3.LUT UR5, UR5, 0x40, URZ, 0xc0, !UPT ;  /* 0x0000004005057892 */ /* 0x000fe2000f8ec0ff */
[----:B------:R-:W-:Y:S01]  /*2910*/  LOP3.LUT R3, R2, 0x70, R3, 0xf8, !PT ;  /* 0x0000007002037812 */ /* 0x000fe200078ef803 */
[C---:B------:R-:W-:Y:S01]  /*2920*/  IMAD.SHL.U32 R2, R0.reuse, 0x4, RZ ;  /* 0x0000000400027824 */ /* 0x040fe200078e00ff */
[----:B------:R-:W-:Y:S01]  /*2930*/  ELECT P0, URZ, PT ;  /* 0x0000000000ff782f */ /* 0x000fe20003800000 */
[----:B------:R-:W-:Y:S01]  /*2940*/  IMAD.SHL.U32 R0, R0, 0x80, RZ ;  /* 0x0000008000007824 */ /* 0x000fe200078e00ff */
[----:B------:R-:W-:-:S02]  /*2950*/  UIADD3 UR4, UPT, UPT, UR5, UR4, UR10 ;  /* 0x0000000405047290 */ /* 0x000fc4000fffe00a */
[----:B------:R-:W-:Y:S01]  /*2960*/  LOP3.LUT R3, R3, 0x40, R2, 0x78, !PT ;  /* 0x0000004003037812 */ /* 0x000fe200078e7802 */
[----:B------:R-:W-:Y:S01]  /*2970*/  ULOP3.LUT UR14, UR14, 0x1, URZ, 0xc0, !UPT ;  /* 0x000000010e0e7892 */ /* 0x000fe2000f8ec0ff */
[----:B------:R-:W-:Y:S01]  /*2980*/  ISETP.LT.U32.AND P0, PT, R36, 0x40, P0 ;  /* 0x000000402400780c */ /* 0x000fe20000701070 */
[----:B------:R-:W-:Y:S01]  /*2990*/  UMOV UR6, UR23 ;  /* 0x0000001700067c82 */ /* 0x000fe20008000000 */
[----:B------:R-:W-:Y:S01]  /*29a0*/  LOP3.LUT R0, R3, 0x780, R0, 0xf8, !PT ;  /* 0x0000078003007812 */ /* 0x000fe200078ef800 */
[----:B------:R-:W-:Y:S02]  /*29b0*/  ULEA UR5, UR14, UR7, 0x6 ;  /* 0x000000070e057291 */ /* 0x000fe4000f8e30ff */
[----:B-----5:R-:W-:Y:S01]  /*29c0*/  LDTM.16dp32bit_t0_t15.x32 R4, tmem[UR4] ;  /* 0x00000004000479ee */ /* 0x020fe20008a80000 */
[----:B------:R-:W3:Y:S01]  /*29d0*/  LDTM.16dp32bit_t16_t31.x32 R4, tmem[UR4+0x20] ;  /* 0x00002004000479ee */ /* 0x000ee20008aa0000 */
[C---:B------:R-:W-:Y:S01]  /*29e0*/  LOP3.LUT R2, R0.reuse, 0x10, RZ, 0x3c, !PT ;  /* 0x0000001000027812 */ /* 0x040fe200078e3cff */
[----:B------:R-:W-:Y:S01]  /*29f0*/  NOP ;  /* 0x0000000000007918 */ /* 0x000fe20000000000 */
[----:B------:R-:W-:Y:S01]  /*2a00*/  LOP3.LUT R3, R0, 0x20, RZ, 0x3c, !PT ;  /* 0x0000002000037812 */ /* 0x000fe200078e3cff */
[----:B------:R-:W-:-:S03]  /*2a10*/  ULEA UR4, UR14, UR11, 0xd ;  /* 0x0000000b0e047291 */ /* 0x000fc6000f8e68ff */
[----:B---3--:R-:W-:Y:S01]  /*2a20*/  VOTEU.ANY UP1, P0 ;  /* 0x0000000000ff7886 */ /* 0x008fe20000020100 */
[----:B------:R-:W-:Y:S01]  /*2a30*/  VOTEU.ANY UP0, P0 ;  /* 0x0000000000ff7886 */ /* 0x000fe20000000100 */
[----:B------:R-:W-:Y:S02]  /*2a40*/  F2FP.F16.F32.PACK_AB R4, R5, R4 ;  /* 0x000000040504723e */ /* 0x000fe400000000ff */
[----:B------:R-:W-:Y:S02]  /*2a50*/  F2FP.F16.F32.PACK_AB R5, R7, R6 ;  /* 0x000000060705723e */ /* 0x000fe400000000ff */
[----:B------:R-:W-:Y:S02]  /*2a60*/  F2FP.F16.F32.PACK_AB R12, R13, R12 ;  /* 0x0000000c0d0c723e */ /* 0x000fe400000000ff */
[----:B------:R-:W-:Y:S02]  /*2a70*/  F2FP.F16.F32.PACK_AB R6, R9, R8 ;  /* 0x000000080906723e */ /* 0x000fe400000000ff */
[----:B------:R-:W-:-:S02]  /*2a80*/  F2FP.F16.F32.PACK_AB R7, R11, R10 ;  /* 0x0000000a0b07723e */ /* 0x000fc400000000ff */
[----:B------:R-:W-:Y:S02]  /*2a90*/  F2FP.F16.F32.PACK_AB R13, R15, R14 ;  /* 0x0000000e0f0d723e */ /* 0x000fe400000000ff */
[----:B------:R-:W-:Y:S01]  /*2aa0*/  F2FP.F16.F32.PACK_AB R20, R21, R20 ;  /* 0x000000141514723e */ /* 0x000fe200000000ff */
[----:B--2---:R2:W-:Y:S01]  /*2ab0*/  STS.128 [R0+UR11], R4 ;  /* 0x0000000400007988 */ /* 0x0045e20008000c0b */
[----:B------:R-:W-:Y:S02]  /*2ac0*/  F2FP.F16.F32.PACK_AB R14, R17, R16 ;  /* 0x00000010110e723e */ /* 0x000fe400000000ff */
[----:B------:R-:W-:Y:S02]  /*2ad0*/  F2FP.F16.F32.PACK_AB R15, R19, R18 ;  /* 0x00000012130f723e */ /* 0x000fe400000000ff */
[----:B------:R-:W-:Y:S02]  /*2ae0*/  F2FP.F16.F32.PACK_AB R21, R23, R22 ;  /* 0x000000161715723e */ /* 0x000fe400000000ff */
[----:B------:R-:W-:Y:S01]  /*2af0*/  F2FP.F16.F32.PACK_AB R28, R29, R28 ;  /* 0x0000001c1d1c723e */ /* 0x000fe200000000ff */
[----:B------:R2:W-:Y:S01]  /*2b00*/  STS.128 [R2+UR11], R12 ;  /* 0x0000000c02007988 */ /* 0x0005e20008000c0b */
[----:B------:R-:W-:-:S02]  /*2b10*/  F2FP.F16.F32.PACK_AB R22, R25, R24 ;  /* 0x000000181916723e */ /* 0x000fc400000000ff */
[----:B------:R-:W-:Y:S02]  /*2b20*/  F2FP.F16.F32.PACK_AB R23, R27, R26 ;  /* 0x0000001a1b17723e */ /* 0x000fe400000000ff */
[----:B------:R-:W-:Y:S02]  /*2b30*/  F2FP.F16.F32.PACK_AB R29, R31, R30 ;  /* 0x0000001e1f1d723e */ /* 0x000fe400000000ff */
[----:B------:R-:W-:Y:S01]  /*2b40*/  F2FP.F16.F32.PACK_AB R30, R33, R32 ;  /* 0x00000020211e723e */ /* 0x000fe200000000ff */
[----:B------:R2:W-:Y:S01]  /*2b50*/  STS.128 [R3+UR11], R20 ;  /* 0x0000001403007988 */ /* 0x0005e20008000c0b */
[----:B------:R-:W-:Y:S02]  /*2b60*/  F2FP.F16.F32.PACK_AB R31, R35, R34 ;  /* 0x00000022231f723e */ /* 0x000fe400000000ff */
[----:B------:R-:W-:-:S05]  /*2b70*/  LOP3.LUT R8, R0, 0x30, RZ, 0x3c, !PT ;  /* 0x0000003000087812 */ /* 0x000fca00078e3cff */
[----:B------:R2:W-:Y:S01]  /*2b80*/  STS.128 [R8+UR11], R28 ;  /* 0x0000001c08007988 */ /* 0x0005e20008000c0b */
[----:B------:R3:W-:Y:S06]  /*2b90*/  MEMBAR.ALL.CTA ;  /* 0x0000000000007992 */ /* 0x0007ec0000008000 */
[----:B---3--:R-:W3:Y:S02]  /*2ba0*/  FENCE.VIEW.ASYNC.S ;  /* 0x00000000000073c6 */ /* 0x008ee40000000000 */
[----:B---3--:R-:W-:Y:S06]  /*2bb0*/  BAR.SYNC.DEFER_BLOCKING 0x0 ;  /* 0x0000000000007b1d */ /* 0x008fec0000010000 */
[----:B------:R2:W-:Y:S01]  /*2bc0*/  @UP1 UTMASTG.2D [UR4], [UR12] ;  /* 0x000000040c0013b5 */ /* 0x0005e20008008000 */
[----:B------:R0:W-:Y:S01]  /*2bd0*/  UTMACMDFLUSH ;  /* 0x00000000000079b7 */ /* 0x0001e20000000000 */
[----:B------:R-:W-:-:S04]  /*2be0*/  DEPBAR.LE SB0, 0x0 ;  /* 0x000080000000791a */ /* 0x000fc80000000000 */
[----:B------:R-:W-:Y:S08]  /*2bf0*/  BAR.SYNC.DEFER_BLOCKING 0x0 ;  /* 0x0000000000007b1d */ /* 0x000ff00000010000 */
[----:B------:R-:W-:Y:S06]  /*2c00*/  BAR.SYNC.DEFER_BLOCKING 0x0 ;  /* 0x0000000000007b1d */ /* 0x000fec0000010000 */
[----:B--2---:R-:W-:Y:S05]  /*2c10*/  @P2 BRA `(.L_x_71) ;  /* 0x0000000000a02947 */ /* 0x004fea0003800000 */
[----:B------:R-:W2:Y:S01]  /*2c20*/  S2UR UR5, SR_CgaCtaId ;  /* 0x00000000000579c3 */ /* 0x000ea20000008800 */
[----:B------:R-:W-:Y:S01]  /*2c30*/  NOP ;  /* 0x0000000000007918 */ /* 0x000fe20000000000 */
[----:B------:R-:W-:Y:S01]  /*2c40*/  UMOV UR4, 0x50 ;  /* 0x0000005000047882 */ /* 0x000fe20000000000 */
[----:B------:R-:W-:Y:S02]  /*2c50*/  IMAD.U32 R0, RZ, RZ, UR10 ;  /* 0x0000000aff007e24 */ /* 0x000fe4000f8e00ff */
[----:B------:R-:W-:Y:S02]  /*2c60*/  IMAD.MOV.U32 R3, RZ, RZ, 0xf ;  /* 0x0000000fff037424 */ /* 0x000fe400078e00ff */
[----:B------:R-:W-:Y:S01]  /*2c70*/  IMAD.MOV.U32 R7, RZ, RZ, 0x1 ;  /* 0x00000001ff077424 */ /* 0x000fe200078e00ff */
[----:B------:R-:W-:-:S04]  /*2c80*/  LOP3.LUT R0, R0, 0xffff, RZ, 0xc0, !PT ;  /* 0x0000ffff00007812 */ /* 0x000fc800078ec0ff */
[----:B------:R-:W-:-:S05]  /*2c90*/  SHF.R.U32.HI R0, RZ, 0x5, R0 ;  /* 0x00000005ff007819 */ /* 0x000fca0000011600 */
[----:B------:R-:W-:Y:S01]  /*2ca0*/  VIADD R2, R0, 0x10 ;  /* 0x0000001000027836 */ /* 0x000fe20000000000 */
[----:B------:R-:W-:Y:S01]  /*2cb0*/  SHF.L.U32 R0, R3, R0, RZ ;  /* 0x0000000003007219 */ /* 0x000fe200000006ff */
[----:B--2---:R-:W-:-:S03]  /*2cc0*/  ULEA UR6, UR5, UR4, 0x18 ;  /* 0x0000000405067291 */ /* 0x004fc6000f8ec0ff */
[----:B------:R-:W-:-:S04]  /*2cd0*/  SHF.L.U32 R3, R7, R2, RZ ;  /* 0x0000000207037219 */ /* 0x000fc800000006ff */
[----:B------:R-:W-:Y:S02]  /*2ce0*/  LOP3.LUT R0, R3, R0, RZ, 0xfc, !PT ;  /* 0x0000000003007212 */ /* 0x000fe400078efcff */
[----:B------:R-:W2:Y:S02]  /*2cf0*/  LDS R5, [UR6] ;  /* 0x00000006ff057984 */ /* 0x000ea40008000800 */
[C---:B------:R-:W-:Y:S02]  /*2d00*/  LOP3.LUT R2, R0.reuse, 0xffff, RZ, 0xc0, !PT ;  /* 0x0000ffff00027812 */ /* 0x040fe400078ec0ff */
[----:B--2---:R-:W-:-:S04]  /*2d10*/  LOP3.LUT R3, R0, 0xffff, R5, 0x80, !PT ;  /* 0x0000ffff00037812 */ /* 0x004fc800078e8005 */
[----:B------:R-:W-:-:S13]  /*2d20*/  ISETP.NE.AND P0, PT, R3, R2, PT ;  /* 0x000000020300720c */ /* 0x000fda0003f05270 */
[----:B------:R-:W-:Y:S05]  /*2d30*/  @P0 BRA `(.L_x_72) ;  /* 0x0000000000500947 */ /* 0x000fea0003800000 */
[----:B------:R-:W-:Y:S02]  /*2d40*/  SHF.R.U32.HI R5, RZ, 0x10, R5 ;  /* 0x00000010ff057819 */ /* 0x000fe40000011605 */
[----:B------:R-:W-:-:S04]  /*2d50*/  SHF.R.U32.HI R2, RZ, 0x10, R0 ;  /* 0x00000010ff027819 */ /* 0x000fc80000011600 */
[----:B------:R-:W-:-:S04]  /*2d60*/  LOP3.LUT R5, R5, R2, RZ, 0xc0, !PT ;  /* 0x0000000205057212 */ /* 0x000fc800078ec0ff */
[----:B------:R-:W-:-:S13]  /*2d70*/  ISETP.NE.AND P0, PT, R5, R2, PT ;  /* 0x000000020500720c */ /* 0x000fda0003f05270 */
[----:B------:R-:W-:Y:S05]  /*2d80*/  @P0 BRA `(.L_x_73) ;  /* 0x0000000000300947 */ /* 0x000fea0003800000 */
[----:B------:R-:W-:Y:S01]  /*2d90*/  R2UR UR4, R0 ;  /* 0x00000000000472ca */ /* 0x000fe200000e0000 */
[----:B------:R-:W-:Y:S01]  /*2da0*/  VOTEU.ANY UR5, UPT, PT ;  /* 0x0000000000057886 */ /* 0x000fe200038e0100 */
[----:B------:R-:W2:Y:S01]  /*2db0*/  S2R R0, SR_LANEID ;  /* 0x0000000000007919 */ /* 0x000ea20000000000 */
[----:B------:R-:W-:-:S10]  /*2dc0*/  UFLO.U32 UR5, UR5 ;  /* 0x00000005000572bd */ /* 0x000fd400080e0000 */
[----:B------:R-:W-:-:S06]  /*2dd0*/  ULOP3.LUT UR4, URZ, UR4, URZ, 0x33, !UPT ;  /* 0x00000004ff047292 */ /* 0x000fcc000f8e33ff */
[----:B------:R-:W-:-:S04]  /*2de0*/  IMAD.U32 R2, RZ, RZ, UR4 ;  /* 0x00000004ff027e24 */ /* 0x000fc8000f8e00ff */
[----:B------:R-:W3:Y:S02]  /*2df0*/  REDUX UR7, R2 ;  /* 0x00000000020773c4 */ /* 0x000ee40000000000 */
[----:B------:R4:W-:Y:S01]  /*2e00*/  UTCATOMSWS.AND URZ, UR4 ;  /* 0x0000000400ff79e3 */ /* 0x0009e20008000000 */
[----:B--2---:R-:W-:Y:S01]  /*2e10*/  ISETP.EQ.U32.AND P0, PT, R0, UR5, PT ;  /* 0x0000000500007c0c */ /* 0x004fe2000bf02070 */
[----:B---3--:R-:W-:-:S12]  /*2e20*/  IMAD.U32 R0, RZ, RZ, UR7 ;  /* 0x00000007ff007e24 */ /* 0x008fd8000f8e00ff */
[----:B------:R4:W-:Y:S01]  /*2e30*/  @P0 ATOMS.AND RZ, [UR6], R0 ;  /* 0x00000000ffff098c */ /* 0x0009e2000a800006 */
[----:B------:R-:W-:Y:S05]  /*2e40*/  BRA `(.L_x_71) ;  /* 0x0000000000147947 */ /* 0x000fea0003800000 */
.L_x_73:
[----:B------:R-:W-:-:S07]  /*2e50*/  MOV R2, 0x2e70 ;  /* 0x00002e7000027802 */ /* 0x000fce0000000f00 */
[----:B-1----:R-:W-:Y:S05]  /*2e60*/  CALL.REL.NOINC `($__internal_0_$__cuda_sm10x_tcgen05_guardrail_trap_col_being_dealloced_not_returned_by_alloc) ;  /* 0x0000000000447944 */ /* 0x002fea0003c00000 */
[----:B------:R-:W-:Y:S05]  /*2e70*/  BRA `(.L_x_71) ;  /* 0x0000000000087947 */ /* 0x000fea0003800000 */
.L_x_72:
[----:B------:R-:W-:-:S07]  /*2e80*/  MOV R2, 0x2ea0 ;  /* 0x00002ea000027802 */ /* 0x000fce0000000f00 */
[----:B-1----:R-:W-:Y:S05]  /*2e90*/  CALL.REL.NOINC `($__internal_2_$__cuda_sm10x_tcgen05_guardrail_trap_unallocated_columns_being_dealloced) ;  /* 0x0000000000507944 */ /* 0x002fea0003c00000 */
.L_x_71:
[----:B------:R-:W-:Y:S01]  /*2ea0*/  NOP ;  /* 0x0000000000007918 */ /* 0x000fe20000000000 */
[----:B----4-:R-:W-:Y:S05]  /*2eb0*/  EXIT ;  /* 0x000000000000794d */ /* 0x010fea0003800000 */
.L_x_58:
[----:B------:R-:W2:Y:S02]  /*2ec0*/  SYNCS.PHASECHK.TRANS64.TRYWAIT P0, [UR11+0x24000], RZ ;  /* 0x024000ffff0075a7 */ /* 0x000ea4000800110b */
[----:B--2---:R-:W-:Y:S05]  /*2ed0*/  @!P0 BRA `(.L_x_58) ;  /* 0xfffffffc00f88947 */ /* 0x004fea000383ffff */
[----:B------:R-:W-:Y:S05]  /*2ee0*/  BRA `(.L_x_74) ;  /* 0xffffffec004c7947 */ /* 0x000fea000383ffff */
.L_x_60:
[----:B------:R-:W2:Y:S02]  /*2ef0*/  SYNCS.PHASECHK.TRANS64.TRYWAIT P1, [UR11+0x24020], RZ ;  /* 0x024020ffff0075a7 */ /* 0x000ea4000802110b */
[----:B--2---:R-:W-:Y:S05]  /*2f00*/  @!P1 BRA `(.L_x_60) ;  /* 0xfffffffc00f89947 */ /* 0x004fea000383ffff */
[----:B------:R-:W-:Y:S05]  /*2f10*/  BRA `(.L_x_75) ;  /* 0xfffffff0003c7947 */ /* 0x000fea000383ffff */
.L_x_61:
[----:B------:R-:W3:Y:S02]  /*2f20*/  SYNCS.PHASECHK.TRANS64.TRYWAIT P0, [UR42+0x24000], R3 ;  /* 0x02400003ff0075a7 */ /* 0x000ee4000800112a */
[----:B---3--:R-:W-:Y:S05]  /*2f30*/  @!P0 BRA `(.L_x_61) ;  /* 0xfffffffc00f88947 */ /* 0x008fea000383ffff */
[----:B------:R-:W-:Y:S05]  /*2f40*/  BRA `(.L_x_76) ;  /* 0xfffffff000c87947 */ /* 0x000fea000383ffff */
.L_x_63:
[----:B------:R-:W3:Y:S02]  /*2f50*/  SYNCS.PHASECHK.TRANS64.TRYWAIT P0, [UR42+0x24020], R3 ;  /* 0x02402003ff0075a7 */ /* 0x000ee4000800112a */
[----:B---3--:R-:W-:Y:S05]  /*2f60*/  @!P0 BRA `(.L_x_63) ;  /* 0xfffffffc00f88947 */ /* 0x008fea000383ffff */
[----:B------:R-:W-:Y:S05]  /*2f70*/  BRA `(.L_x_77) ;  /* 0xfffffff400e07947 */ /* 0x000fea000383ffff */
        .weak           $__internal_0_$__cuda_sm10x_tcgen05_guardrail_trap_col_being_dealloced_not_returned_by_alloc
        .type           $__internal_0_$__cuda_sm10x_tcgen05_guardrail_trap_col_being_dealloced_not_returned_by_alloc,@function
        .size           $__internal_0_$__cuda_sm10x_tcgen05_guardrail_trap_col_being_dealloced_not_returned_by_alloc,($__internal_1_$__cuda_sm10x_tcgen05_guardrail_trap_phase_invalid_during_alloc - $__internal_0_$__cuda_sm10x_tcgen05_guardrail_trap_col_being_dealloced_not_returned_by_alloc)
$__internal_0_$__cuda_sm10x_tcgen05_guardrail_trap_col_being_dealloced_not_returned_by_alloc:
[----:B------:R-:W-:Y:S05]  /*2f80*/  BPT.TRAP 0x1 ;  /* 0x000000040000795c */ /* 0x000fea0000300000 */
[----:B------:R-:W-:-:S04]  /*2f90*/  IMAD.MOV.U32 R3, RZ, RZ, 0x0 ;  /* 0x00000000ff037424 */ /* 0x000fc800078e00ff */
[----:B------:R-:W-:Y:S05]  /*2fa0*/  RET.REL.NODEC R2 `(gluon_tcgen05) ;  /* 0xffffffd002147950 */ /* 0x000fea0003c3ffff */
        .weak           $__internal_1_$__cuda_sm10x_tcgen05_guardrail_trap_phase_invalid_during_alloc
        .type           $__internal_1_$__cuda_sm10x_tcgen05_guardrail_trap_phase_invalid_during_alloc,@function
        .size           $__internal_1_$__cuda_sm10x_tcgen05_guardrail_trap_phase_invalid_during_alloc,($__internal_2_$__cuda_sm10x_tcgen05_guardrail_trap_unallocated_columns_being_dealloced - $__internal_1_$__cuda_sm10x_tcgen05_guardrail_trap_phase_invalid_during_alloc)
$__internal_1_$__cuda_sm10x_tcgen05_guardrail_trap_phase_invalid_during_alloc:
[----:B------:R-:W-:Y:S05]  /*2fb0*/  BPT.TRAP 0x1 ;  /* 0x000000040000795c */ /* 0x000fea0000300000 */
[----:B------:R-:W-:-:S04]  /*2fc0*/  IMAD.MOV.U32 R3, RZ, RZ, 0x0 ;  /* 0x00000000ff037424 */ /* 0x000fc800078e00ff */
[----:B------:R-:W-:Y:S05]  /*2fd0*/  RET.REL.NODEC R2 `(gluon_tcgen05) ;  /* 0xffffffd002087950 */ /* 0x000fea0003c3ffff */
        .weak           $__internal_2_$__cuda_sm10x_tcgen05_guardrail_trap_unallocated_columns_being_dealloced
        .type           $__internal_2_$__cuda_sm10x_tcgen05_guardrail_trap_unallocated_columns_being_dealloced,@function
        .size           $__internal_2_$__cuda_sm10x_tcgen05_guardrail_trap_unallocated_columns_being_dealloced,(.L_x_81 - $__internal_2_$__cuda_sm10x_tcgen05_guardrail_trap_unallocated_columns_being_dealloced)
$__internal_2_$__cuda_sm10x_tcgen05_guardrail_trap_unallocated_columns_being_dealloced:
[----:B------:R-:W-:Y:S05]  /*2fe0*/  BPT.TRAP 0x1 ;  /* 0x000000040000795c */ /* 0x000fea0000300000 */
[----:B------:R-:W-:-:S04]  /*2ff0*/  IMAD.MOV.U32 R3, RZ, RZ, 0x0 ;  /* 0x00000000ff037424 */ /* 0x000fc800078e00ff */
[----:B------:R-:W-:Y:S05]  /*3000*/  RET.REL.NODEC R2 `(gluon_tcgen05) ;  /* 0xffffffcc02fc7950 */ /* 0x000fea0003c3ffff */
.L_x_78:
[----:B------:R-:W-:-:S00]  /*3010*/  BRA `(.L_x_78) ;  /* 0xfffffffc00fc7947 */ /* 0x000fc0000383ffff */
[----:B------:R-:W-:-:S00]  /*3020*/  NOP ;  /* 0x0000000000007918 */ /* 0x000fc00000000000 */
        /* <DEDUP_REMOVED lines=13> */
.L_x_81:


//--------------------- .nv.shared.gluon_tcgen05  --------------------------
	.section	.nv.shared.gluon_tcgen05,"aw",@nobits
	.sectionflags	@""
	.align	16
	.zero		1024


//--------------------- .nv.shared.reserved.0     --------------------------
	.section	.nv.shared.reserved.0,"aw",@nobits
	.align	8
	.weak		__nv_reservedSMEM_offset_0_alias
	.size		__nv_reservedSMEM_offset_0_alias, 0, 64
	.other		__nv_reservedSMEM_offset_0_alias,@"STO_CUDA_RESERVED_SHARED STV_DEFAULT"
__nv_reservedSMEM_offset_0_alias:
	.zero		0
.nv.shared.reserved.0:
	.zero		64
	.weak		__nv_reservedSMEM_allocation_phase
	.type		__nv_reservedSMEM_allocation_phase,@object
	.size		__nv_reservedSMEM_allocation_phase,(.L_0 - __nv_reservedSMEM_allocation_phase)
__nv_reservedSMEM_allocation_phase:
	.zero		1
.L_0:
	.zero		7
	.weak		__nv_reservedSMEM_devtool_atexit_pc
	.type		__nv_reservedSMEM_devtool_atexit_pc,@object
	.size		__nv_reservedSMEM_devtool_atexit_pc,(__nv_reservedSMEM_allocation_mask - __nv_reservedSMEM_devtool_atexit_pc)
__nv_reservedSMEM_devtool_atexit_pc:
	.zero		8
	.weak		__nv_reservedSMEM_allocation_mask
	.type		__nv_reservedSMEM_allocation_mask,@object
	.size		__nv_reservedSMEM_allocation_mask,(.L_2 - __nv_reservedSMEM_allocation_mask)
__nv_reservedSMEM_allocation_mask:
	.zero		4
.L_2:


//--------------------- .nv.constant0.gluon_tcgen05 --------------------------
	.section	.nv.constant0.gluon_tcgen05,"a",@progbits
	.sectionflags	@""
	.align	4
.nv.constant0.gluon_tcgen05:
	.zero		976


//--------------------- SYMBOLS --------------------------

	.type		.nv.reservedSmem.offset0,@object
	.size		.nv.reservedSmem.offset0,0x4
	.type		.nv.reservedSmem.cap,@object
	.size		.nv.reservedSmem.cap,0x4
